	.headerflags	@"EF_CUDA_TEXMODE_UNIFIED EF_CUDA_64BIT_ADDRESS EF_CUDA_ACCELERATORS EF_CUDA_SM90 EF_CUDA_VIRTUAL_SM(EF_CUDA_SM90)"
	.elftype	@"ET_EXEC"


//--------------------- .nv.info                  --------------------------
	.section	.nv.info,"",@"SHT_CUDA_INFO"
	.align	4


	//----- nvinfo : EIATTR_REGCOUNT
	.align		4
        /*0000*/ 	.byte	0x04, 0x2f
        /*0002*/ 	.short	(.L_1 - .L_0)
	.align		4
.L_0:
        /*0004*/ 	.word	index@(triton_mm)
        /*0008*/ 	.word	0x000000a8


	//----- nvinfo : EIATTR_MIN_STACK_SIZE
	.align		4
.L_1:
        /*000c*/ 	.byte	0x04, 0x12
        /*000e*/ 	.short	(.L_3 - .L_2)
	.align		4
.L_2:
        /*0010*/ 	.word	index@(triton_mm)
        /*0014*/ 	.word	0x00000000


	//----- nvinfo : EIATTR_FRAME_SIZE
	.align		4
.L_3:
        /*0018*/ 	.byte	0x04, 0x11
        /*001a*/ 	.short	(.L_5 - .L_4)
	.align		4
.L_4:
        /*001c*/ 	.word	index@(triton_mm)
        /*0020*/ 	.word	0x00000000


	//----- nvinfo : EIATTR_MIN_STACK_SIZE
	.align		4
.L_5:
        /*0024*/ 	.byte	0x04, 0x12
        /*0026*/ 	.short	(.L_7 - .L_6)
	.align		4
.L_6:
        /*0028*/ 	.word	index@(triton_mm)
        /*002c*/ 	.word	0x00000000
.L_7:


//--------------------- .nv.info.triton_mm        --------------------------
	.section	.nv.info.triton_mm,"",@"SHT_CUDA_INFO"
	.sectionflags	@""
	.align	4


	//----- nvinfo : EIATTR_CUDA_API_VERSION
	.align		4
        /*0000*/ 	.byte	0x04, 0x37
        /*0002*/ 	.short	(.L_9 - .L_8)
.L_8:
        /*0004*/ 	.word	0x0000007c


	//----- nvinfo : EIATTR_KPARAM_INFO
	.align		4
.L_9:
        /*0008*/ 	.byte	0x04, 0x17
        /*000a*/ 	.short	(.L_11 - .L_10)
.L_10:
        /*000c*/ 	.word	0x00000000
        /*0010*/ 	.short	0x0002
        /*0012*/ 	.short	0x0010
        /*0014*/ 	.byte	0x00, 0xf0, 0x21, 0x00


	//----- nvinfo : EIATTR_KPARAM_INFO
	.align		4
.L_11:
        /*0018*/ 	.byte	0x04, 0x17
        /*001a*/ 	.short	(.L_13 - .L_12)
.L_12:
        /*001c*/ 	.word	0x00000000
        /*0020*/ 	.short	0x0001
        /*0022*/ 	.short	0x0008
        /*0024*/ 	.byte	0x00, 0xf0, 0x21, 0x00


	//----- nvinfo : EIATTR_KPARAM_INFO
	.align		4
.L_13:
        /*0028*/ 	.byte	0x04, 0x17
        /*002a*/ 	.short	(.L_15 - .L_14)
.L_14:
        /*002c*/ 	.word	0x00000000
        /*0030*/ 	.short	0x0000
        /*0032*/ 	.short	0x0000
        /*0034*/ 	.byte	0x00, 0xf0, 0x21, 0x00


	//----- nvinfo : EIATTR_SPARSE_MMA_MASK
	.align		4
.L_15:
        /*0038*/ 	.byte	0x03, 0x50
        /*003a*/ 	.short	0x0000


	//----- nvinfo : EIATTR_MAXREG_COUNT
	.align		4
        /*003c*/ 	.byte	0x03, 0x1b
        /*003e*/ 	.short	0x00ff


	//----- nvinfo : EIATTR_COOP_GROUP_MASK_REGIDS
	.align		4
        /*0040*/ 	.byte	0x04, 0x29
        /*0042*/ 	.short	(.L_17 - .L_16)


	//   ....[0]....
.L_16:
        /*0044*/ 	.word	0xffffffff


	//----- nvinfo : EIATTR_COOP_GROUP_INSTR_OFFSETS
	.align		4
.L_17:
        /*0048*/ 	.byte	0x04, 0x28
        /*004a*/ 	.short	(.L_19 - .L_18)


	//   ....[0]....
.L_18:
        /*004c*/ 	.word	0x00001e50


	//----- nvinfo : EIATTR_EXIT_INSTR_OFFSETS
	.align		4
.L_19:
        /*0050*/ 	.byte	0x04, 0x1c
        /*0052*/ 	.short	(.L_21 - .L_20)


	//   ....[0]....
.L_20:
        /*0054*/ 	.word	0x00002fe0


	//   ....[1]....
        /*0058*/ 	.word	0x00003030


	//----- nvinfo : EIATTR_MAX_THREADS
	.align		4
.L_21:
        /*005c*/ 	.byte	0x04, 0x05
        /*005e*/ 	.short	(.L_23 - .L_22)
.L_22:
        /*0060*/ 	.word	0x00000080
        /*0064*/ 	.word	0x00000001
        /*0068*/ 	.word	0x00000001


	//----- nvinfo : EIATTR_CBANK_PARAM_SIZE
	.align		4
.L_23:
        /*006c*/ 	.byte	0x03, 0x19
        /*006e*/ 	.short	0x0018


	//----- nvinfo : EIATTR_PARAM_CBANK
	.align		4
        /*0070*/ 	.byte	0x04, 0x0a
        /*0072*/ 	.short	(.L_25 - .L_24)
	.align		4
.L_24:
        /*0074*/ 	.word	index@(.nv.constant0.triton_mm)
        /*0078*/ 	.short	0x0210
        /*007a*/ 	.short	0x0018


	//----- nvinfo : EIATTR_SW_WAR
	.align		4
.L_25:
        /*007c*/ 	.byte	0x04, 0x36
        /*007e*/ 	.short	(.L_27 - .L_26)
.L_26:
        /*0080*/ 	.word	0x00000008
.L_27:


//--------------------- .nv.callgraph             --------------------------
	.section	.nv.callgraph,"",@"SHT_CUDA_CALLGRAPH"
	.align	4
	.sectionentsize	8
	.align		4
        /*0000*/ 	.word	0x00000000
	.align		4
        /*0004*/ 	.word	0xffffffff
	.align		4
        /*0008*/ 	.word	0x00000000
	.align		4
        /*000c*/ 	.word	0xfffffffe
	.align		4
        /*0010*/ 	.word	0x00000000
	.align		4
        /*0014*/ 	.word	0xfffffffd
	.align		4
        /*0018*/ 	.word	0x00000000
	.align		4
        /*001c*/ 	.word	0xfffffffc


//--------------------- .text.triton_mm           --------------------------
	.section	.text.triton_mm,"ax",@progbits
	.sectionflags	@"SHF_BARRIERS=1"
	.align	128
        .global         triton_mm
        .type           triton_mm,@function
        .size           triton_mm,(.L_x_2 - triton_mm)
        .other          triton_mm,@"STO_CUDA_ENTRY STV_DEFAULT"
triton_mm:
.text.triton_mm:
[----:B------:R-:W1:Y:S01]  /*0000*/  LDC R1, c[0x0][0x28] ;  /* 0x00000a00ff017b82 */ /* 0x000e620000000800 */
[----:B------:R-:W2:Y:S01]  /*0010*/  S2R R7, SR_CTAID.X ;  /* 0x0000000000077919 */ /* 0x000ea20000002500 */
[----:B------:R-:W-:-:S06]  /*0020*/  IMAD.MOV.U32 R5, RZ, RZ, -0x8 ;  /* 0xfffffff8ff057424 */ /* 0x000fcc00078e00ff */
[----:B------:R-:W3:Y:S01]  /*0030*/  S2UR UR4, SR_CgaCtaId ;  /* 0x00000000000479c3 */ /* 0x000ee20000008800 */
[----:B------:R-:W-:Y:S01]  /*0040*/  UMOV UR10, 0x400 ;  /* 0x00000400000a7882 */ /* 0x000fe20000000000 */
[----:B------:R-:W-:Y:S01]  /*0050*/  ULDC.64 UR14, c[0x0][0x208] ;  /* 0x00008200000e7ab9 */ /* 0x000fe20000000a00 */
[----:B------:R-:W-:Y:S01]  /*0060*/  IMAD.MOV.U32 R160, RZ, RZ, -0x80 ;  /* 0xffffff80ffa07424 */ /* 0x000fe200078e00ff */
[----:B------:R-:W-:Y:S01]  /*0070*/  UMOV UR12, 0x2 ;  /* 0x00000002000c7882 */ /* 0x000fe20000000000 */
[----:B------:R-:W-:Y:S01]  /*0080*/  UMOV UR11, 0xffffffff ;  /* 0xffffffff000b7882 */ /* 0x000fe20000000000 */
[----:B------:R-:W-:Y:S01]  /*0090*/  UMOV UR6, URZ ;  /* 0x0000003f00067c82 */ /* 0x000fe20008000000 */
[----:B------:R-:W-:Y:S01]  /*00a0*/  UMOV UR7, URZ ;  /* 0x0000003f00077c82 */ /* 0x000fe20008000000 */
[----:B---3--:R-:W-:-:S04]  /*00b0*/  UPRMT UR10, UR4, 0x654, UR10 ;  /* 0x00000654040a7896 */ /* 0x008fc8000800000a */
[----:B------:R-:W-:Y:S01]  /*00c0*/  UIADD3 UR13, UR10, 0x10000, URZ ;  /* 0x000100000a0d7890 */ /* 0x000fe2000fffe03f */
[C---:B--2---:R-:W-:Y:S01]  /*00d0*/  IMAD.HI R0, R7.reuse, 0x2aaaaaab, RZ ;  /* 0x2aaaaaab07007827 */ /* 0x044fe200078e02ff */
[----:B------:R-:W-:Y:S02]  /*00e0*/  IABS R23, R7 ;  /* 0x0000000700177213 */ /* 0x000fe40000000000 */
[----:B------:R-:W-:Y:S02]  /*00f0*/  ISETP.GE.AND P3, PT, R7, RZ, PT ;  /* 0x000000ff0700720c */ /* 0x000fe40003f66270 */
[----:B------:R-:W-:-:S04]  /*0100*/  SHF.R.U32.HI R3, RZ, 0x1f, R0 ;  /* 0x0000001fff037819 */ /* 0x000fc80000011600 */
[----:B------:R-:W-:-:S05]  /*0110*/  LEA.HI.SX32 R24, R0, R3, 0x19 ;  /* 0x0000000300187211 */ /* 0x000fca00078fcaff */
[----:B------:R-:W-:-:S05]  /*0120*/  IMAD R0, R24, R5, 0x40 ;  /* 0x0000004018007424 */ /* 0x000fca00078e0205 */
[----:B------:R-:W-:-:S04]  /*0130*/  VIMNMX R4, R0, 0x8, PT ;  /* 0x0000000800047848 */ /* 0x000fc80003fe0100 */
[-C--:B------:R-:W-:Y:S02]  /*0140*/  IABS R8, R4.reuse ;  /* 0x0000000400087213 */ /* 0x080fe40000000000 */
[-C--:B------:R-:W-:Y:S02]  /*0150*/  IABS R6, R4.reuse ;  /* 0x0000000400067213 */ /* 0x080fe40000000000 */
[----:B------:R-:W2:Y:S01]  /*0160*/  I2F.RP R0, R8 ;  /* 0x0000000800007306 */ /* 0x000ea20000209400 */
[----:B------:R-:W-:Y:S02]  /*0170*/  LOP3.LUT R26, RZ, R4, RZ, 0x33, !PT ;  /* 0x00000004ff1a7212 */ /* 0x000fe400078e33ff */
[----:B------:R-:W-:-:S05]  /*0180*/  IMAD.MOV R6, RZ, RZ, -R6 ;  /* 0x000000ffff067224 */ /* 0x000fca00078e0a06 */
[----:B--2---:R-:W2:Y:S02]  /*0190*/  MUFU.RCP R0, R0 ;  /* 0x0000000000007308 */ /* 0x004ea40000001000 */
[----:B--2---:R-:W-:Y:S02]  /*01a0*/  VIADD R2, R0, 0xffffffe ;  /* 0x0ffffffe00027836 */ /* 0x004fe40000000000 */
[----:B------:R-:W2:Y:S04]  /*01b0*/  S2R R0, SR_TID.X ;  /* 0x0000000000007919 */ /* 0x000ea80000002100 */
[----:B------:R3:W4:Y:S02]  /*01c0*/  F2I.FTZ.U32.TRUNC.NTZ R3, R2 ;  /* 0x0000000200037305 */ /* 0x000724000021f000 */
[----:B---3--:R-:W-:-:S02]  /*01d0*/  IMAD.MOV.U32 R2, RZ, RZ, RZ ;  /* 0x000000ffff027224 */ /* 0x008fc400078e00ff */
[----:B----4-:R-:W-:-:S04]  /*01e0*/  IMAD.MOV R5, RZ, RZ, -R3 ;  /* 0x000000ffff057224 */ /* 0x010fc800078e0a03 */
[----:B------:R-:W-:-:S04]  /*01f0*/  IMAD R5, R5, R8, RZ ;  /* 0x0000000805057224 */ /* 0x000fc800078e02ff */
[----:B------:R-:W-:-:S04]  /*0200*/  IMAD.HI.U32 R3, R3, R5, R2 ;  /* 0x0000000503037227 */ /* 0x000fc800078e0002 */
[----:B------:R-:W-:Y:S02]  /*0210*/  IMAD R5, R24, -0x300, R7 ;  /* 0xfffffd0018057824 */ /* 0x000fe400078e0207 */
[----:B------:R-:W-:Y:S01]  /*0220*/  IMAD.HI.U32 R2, R3, R23, RZ ;  /* 0x0000001703027227 */ /* 0x000fe200078e00ff */
[----:B--2---:R-:W-:Y:S02]  /*0230*/  SHF.R.U32.HI R28, RZ, 0x4, R0 ;  /* 0x00000004ff1c7819 */ /* 0x004fe40000011600 */
[----:B------:R-:W-:Y:S01]  /*0240*/  IABS R10, R5 ;  /* 0x00000005000a7213 */ /* 0x000fe20000000000 */
[----:B------:R-:W-:Y:S01]  /*0250*/  IMAD R23, R2, R6, R23 ;  /* 0x0000000602177224 */ /* 0x000fe200078e0217 */
[----:B------:R-:W-:Y:S01]  /*0260*/  LOP3.LUT R5, R5, R4, RZ, 0x3c, !PT ;  /* 0x0000000405057212 */ /* 0x000fe200078e3cff */
[----:B------:R-:W-:Y:S01]  /*0270*/  IMAD.SHL.U32 R2, R0, 0x8, RZ ;  /* 0x0000000800027824 */ /* 0x000fe200078e00ff */
[----:B------:R-:W-:Y:S01]  /*0280*/  SGXT.U32 R28, R28, 0x3 ;  /* 0x000000031c1c781a */ /* 0x000fe20000000000 */
[----:B------:R-:W-:Y:S01]  /*0290*/  IMAD.HI.U32 R11, R3, R10, RZ ;  /* 0x0000000a030b7227 */ /* 0x000fe200078e00ff */
[----:B------:R-:W-:-:S02]  /*02a0*/  ISETP.GT.U32.AND P1, PT, R8, R23, PT ;  /* 0x000000170800720c */ /* 0x000fc40003f24070 */
[----:B------:R-:W-:Y:S01]  /*02b0*/  SHF.R.U32.HI R3, RZ, 0x4, R0 ;  /* 0x00000004ff037819 */ /* 0x000fe20000011600 */
[----:B------:R-:W-:Y:S01]  /*02c0*/  IMAD R6, R11, R6, R10 ;  /* 0x000000060b067224 */ /* 0x000fe200078e020a */
[----:B------:R-:W-:Y:S02]  /*02d0*/  ISETP.GE.AND P4, PT, R5, RZ, PT ;  /* 0x000000ff0500720c */ /* 0x000fe40003f86270 */
[----:B------:R-:W-:Y:S02]  /*02e0*/  LOP3.LUT R10, R28, 0x30, RZ, 0xfc, !PT ;  /* 0x000000301c0a7812 */ /* 0x000fe400078efcff */
[----:B------:R-:W-:Y:S02]  /*02f0*/  ISETP.GT.U32.AND P0, PT, R8, R6, PT ;  /* 0x000000060800720c */ /* 0x000fe40003f04070 */
[----:B------:R-:W-:Y:S02]  /*0300*/  LOP3.LUT R17, R28, 0x60, RZ, 0xfc, !PT ;  /* 0x000000601c117812 */ /* 0x000fe400078efcff */
[----:B------:R-:W-:Y:S01]  /*0310*/  LOP3.LUT R5, R2, 0x40, RZ, 0xc0, !PT ;  /* 0x0000004002057812 */ /* 0x000fe200078ec0ff */
[----:B------:R-:W-:Y:S01]  /*0320*/  @!P1 IMAD.IADD R23, R23, 0x1, -R8 ;  /* 0x0000000117179824 */ /* 0x000fe200078e0a08 */
[----:B------:R-:W-:-:S02]  /*0330*/  LOP3.LUT R12, R28, 0x38, RZ, 0xfc, !PT ;  /* 0x000000381c0c7812 */ /* 0x000fc400078efcff */
[----:B------:R-:W-:Y:S01]  /*0340*/  LOP3.LUT R7, R28, 0x18, RZ, 0xfc, !PT ;  /* 0x000000181c077812 */ /* 0x000fe200078efcff */
[C---:B------:R-:W-:Y:S01]  /*0350*/  IMAD.SHL.U32 R89, R5.reuse, 0x40, RZ ;  /* 0x0000004005597824 */ /* 0x040fe200078e00ff */
[----:B------:R-:W-:Y:S01]  /*0360*/  ISETP.GT.U32.AND P1, PT, R8, R23, PT ;  /* 0x000000170800720c */ /* 0x000fe20003f24070 */
[----:B------:R-:W-:Y:S01]  /*0370*/  IMAD.SHL.U32 R29, R5, 0x80, RZ ;  /* 0x00000080051d7824 */ /* 0x000fe200078e00ff */
[----:B------:R-:W-:Y:S01]  /*0380*/  LOP3.LUT R5, R28, 0x8, RZ, 0xfc, !PT ;  /* 0x000000081c057812 */ /* 0x000fe200078efcff */
[----:B------:R-:W-:Y:S01]  /*0390*/  @!P0 IMAD.IADD R6, R6, 0x1, -R8 ;  /* 0x0000000106068824 */ /* 0x000fe200078e0a08 */
[C---:B------:R-:W-:Y:S01]  /*03a0*/  LOP3.LUT R9, R28.reuse, 0x28, RZ, 0xfc, !PT ;  /* 0x000000281c097812 */ /* 0x040fe200078efcff */
[----:B------:R-:W-:Y:S01]  /*03b0*/  @!P0 VIADD R11, R11, 0x1 ;  /* 0x000000010b0b8836 */ /* 0x000fe20000000000 */
[----:B------:R-:W-:Y:S02]  /*03c0*/  LOP3.LUT R13, R28, 0x40, RZ, 0xfc, !PT ;  /* 0x000000401c0d7812 */ /* 0x000fe400078efcff */
[----:B------:R-:W-:-:S02]  /*03d0*/  ISETP.GE.U32.AND P2, PT, R6, R8, PT ;  /* 0x000000080600720c */ /* 0x000fc40003f46070 */
[----:B------:R-:W-:Y:S02]  /*03e0*/  LOP3.LUT R6, R3, R0, RZ, 0x3c, !PT ;  /* 0x0000000003067212 */ /* 0x000fe400078e3cff */
[C---:B------:R-:W-:Y:S01]  /*03f0*/  LOP3.LUT R14, R28.reuse, 0x48, RZ, 0xfc, !PT ;  /* 0x000000481c0e7812 */ /* 0x040fe200078efcff */
[----:B------:R-:W-:Y:S01]  /*0400*/  @!P1 IMAD.IADD R23, R23, 0x1, -R8 ;  /* 0x0000000117179824 */ /* 0x000fe200078e0a08 */
[----:B------:R-:W-:Y:S01]  /*0410*/  LOP3.LUT R8, R28, 0x20, RZ, 0xfc, !PT ;  /* 0x000000201c087812 */ /* 0x000fe200078efcff */
[----:B------:R-:W-:Y:S01]  /*0420*/  IMAD.SHL.U32 R18, R6, 0x8, RZ ;  /* 0x0000000806127824 */ /* 0x000fe200078e00ff */
[C---:B------:R-:W-:Y:S01]  /*0430*/  LOP3.LUT R6, R28.reuse, 0x10, RZ, 0xfc, !PT ;  /* 0x000000101c067812 */ /* 0x040fe200078efcff */
[----:B------:R-:W-:Y:S01]  /*0440*/  IMAD.MOV.U32 R25, RZ, RZ, R23 ;  /* 0x000000ffff197224 */ /* 0x000fe200078e0017 */
[----:B------:R-:W-:Y:S02]  /*0450*/  LOP3.LUT R15, R28, 0x50, RZ, 0xfc, !PT ;  /* 0x000000501c0f7812 */ /* 0x000fe400078efcff */
[----:B------:R-:W-:Y:S01]  /*0460*/  LOP3.LUT R21, R18, 0x38, RZ, 0xc0, !PT ;  /* 0x0000003812157812 */ /* 0x000fe200078ec0ff */
[----:B------:R-:W-:Y:S01]  /*0470*/  @P2 VIADD R11, R11, 0x1 ;  /* 0x000000010b0b2836 */ /* 0x000fe20000000000 */
[C---:B------:R-:W-:Y:S01]  /*0480*/  LOP3.LUT R16, R28.reuse, 0x58, RZ, 0xfc, !PT ;  /* 0x000000581c107812 */ /* 0x040fe200078efcff */
[----:B------:R-:W-:Y:S01]  /*0490*/  @!P3 IMAD.MOV R25, RZ, RZ, -R25 ;  /* 0x000000ffff19b224 */ /* 0x000fe200078e0a19 */
[----:B------:R-:W-:Y:S01]  /*04a0*/  LOP3.LUT R18, R28, 0x68, RZ, 0xfc, !PT ;  /* 0x000000681c127812 */ /* 0x000fe200078efcff */
[--C-:B------:R-:W-:Y:S01]  /*04b0*/  IMAD R90, R10, 0x40, R21.reuse ;  /* 0x000000400a5a7824 */ /* 0x100fe200078e0215 */
[C---:B------:R-:W-:Y:S01]  /*04c0*/  LOP3.LUT R19, R28.reuse, 0x70, RZ, 0xfc, !PT ;  /* 0x000000701c137812 */ /* 0x040fe200078efcff */
[----:B------:R-:W-:Y:S01]  /*04d0*/  IMAD R10, R17, 0x40, R21 ;  /* 0x00000040110a7824 */ /* 0x000fe200078e0215 */
[----:B------:R-:W-:Y:S01]  /*04e0*/  LOP3.LUT R20, R28, 0x78, RZ, 0xfc, !PT ;  /* 0x000000781c147812 */ /* 0x000fe200078efcff */
[----:B------:R-:W-:Y:S01]  /*04f0*/  IMAD.MOV.U32 R17, RZ, RZ, R11 ;  /* 0x000000ffff117224 */ /* 0x000fe200078e000b */
[----:B------:R-:W-:Y:S01]  /*0500*/  ISETP.NE.AND P1, PT, R4, RZ, PT ;  /* 0x000000ff0400720c */ /* 0x000fe20003f25270 */
[----:B------:R-:W-:Y:S01]  /*0510*/  IMAD R30, R6, 0x40, R21 ;  /* 0x00000040061e7824 */ /* 0x000fe200078e0215 */
[C---:B------:R-:W-:Y:S01]  /*0520*/  LOP3.LUT R88, R90.reuse, R89, RZ, 0xfc, !PT ;  /* 0x000000595a587212 */ /* 0x040fe200078efcff */
[----:B------:R-:W-:Y:S01]  /*0530*/  @!P4 IMAD.MOV R17, RZ, RZ, -R17 ;  /* 0x000000ffff11c224 */ /* 0x000fe200078e0a11 */
[----:B------:R-:W-:Y:S01]  /*0540*/  LOP3.LUT R90, R90, R29, RZ, 0xfc, !PT ;  /* 0x0000001d5a5a7212 */ /* 0x000fe200078efcff */
[--C-:B------:R-:W-:Y:S01]  /*0550*/  IMAD R34, R8, 0x40, R21.reuse ;  /* 0x0000004008227824 */ /* 0x100fe200078e0215 */
[----:B------:R-:W-:Y:S01]  /*0560*/  SEL R25, R26, R25, !P1 ;  /* 0x000000191a197207 */ /* 0x000fe20004800000 */
[--C-:B------:R-:W-:Y:S01]  /*0570*/  IMAD R38, R12, 0x40, R21.reuse ;  /* 0x000000400c267824 */ /* 0x100fe200078e0215 */
[----:B------:R-:W-:Y:S01]  /*0580*/  LOP3.LUT R101, R2, 0x78, RZ, 0xc0, !PT ;  /* 0x0000007802657812 */ /* 0x000fe200078ec0ff */
[--C-:B------:R-:W-:Y:S01]  /*0590*/  IMAD R22, R5, 0x40, R21.reuse ;  /* 0x0000004005167824 */ /* 0x100fe200078e0215 */
[----:B------:R-:W-:Y:S01]  /*05a0*/  LEA R85, R88, UR10, 0x1 ;  /* 0x0000000a58557c11 */ /* 0x000fe2000f8e08ff */
[--C-:B------:R-:W-:Y:S01]  /*05b0*/  IMAD R32, R7, 0x40, R21.reuse ;  /* 0x0000004007207824 */ /* 0x100fe200078e0215 */
[----:B------:R-:W-:Y:S01]  /*05c0*/  LOP3.LUT R91, R38, R29, RZ, 0xfc, !PT ;  /* 0x0000001d265b7212 */ /* 0x000fe200078efcff */
[--C-:B------:R-:W-:Y:S01]  /*05d0*/  IMAD R36, R9, 0x40, R21.reuse ;  /* 0x0000004009247824 */ /* 0x100fe200078e0215 */
[----:B------:R-:W-:Y:S01]  /*05e0*/  LEA R149, R90, UR10, 0x1 ;  /* 0x0000000a5a957c11 */ /* 0x000fe2000f8e08ff */
[--C-:B------:R-:W-:Y:S01]  /*05f0*/  IMAD R6, R13, 0x40, R21.reuse ;  /* 0x000000400d067824 */ /* 0x100fe200078e0215 */
[----:B------:R-:W-:Y:S01]  /*0600*/  LOP3.LUT R13, R22, R89, RZ, 0xfc, !PT ;  /* 0x00000059160d7212 */ /* 0x000fe200078efcff */
[--C-:B------:R-:W-:Y:S01]  /*0610*/  IMAD R14, R14, 0x40, R21.reuse ;  /* 0x000000400e0e7824 */ /* 0x100fe200078e0215 */
[----:B------:R-:W-:Y:S01]  /*0620*/  LOP3.LUT R23, R36, R29, RZ, 0xfc, !PT ;  /* 0x0000001d24177212 */ /* 0x000fe200078efcff */
[--C-:B------:R-:W-:Y:S01]  /*0630*/  IMAD R8, R15, 0x40, R21.reuse ;  /* 0x000000400f087824 */ /* 0x100fe200078e0215 */
[----:B------:R-:W-:Y:S01]  /*0640*/  LOP3.LUT R15, R30, R89, RZ, 0xfc, !PT ;  /* 0x000000591e0f7212 */ /* 0x000fe200078efcff */
[--C-:B------:R-:W-:Y:S01]  /*0650*/  IMAD R16, R16, 0x40, R21.reuse ;  /* 0x0000004010107824 */ /* 0x100fe200078e0215 */
[-C--:B------:R-:W-:Y:S01]  /*0660*/  LOP3.LUT R4, R6, R29.reuse, RZ, 0xfc, !PT ;  /* 0x0000001d06047212 */ /* 0x080fe200078efcff */
[--C-:B------:R-:W-:Y:S01]  /*0670*/  IMAD R18, R18, 0x40, R21.reuse ;  /* 0x0000004012127824 */ /* 0x100fe200078e0215 */
[-C--:B------:R-:W-:Y:S01]  /*0680*/  LOP3.LUT R6, R8, R29.reuse, RZ, 0xfc, !PT ;  /* 0x0000001d08067212 */ /* 0x080fe200078efcff */
[--C-:B------:R-:W-:Y:S01]  /*0690*/  IMAD R40, R19, 0x40, R21.reuse ;  /* 0x0000004013287824 */ /* 0x100fe200078e0215 */
[-C--:B------:R-:W-:Y:S01]  /*06a0*/  LOP3.LUT R7, R16, R29.reuse, RZ, 0xfc, !PT ;  /* 0x0000001d10077212 */ /* 0x080fe200078efcff */
[--C-:B------:R-:W-:Y:S01]  /*06b0*/  IMAD R92, R20, 0x40, R21.reuse ;  /* 0x00000040145c7824 */ /* 0x100fe200078e0215 */
[----:B------:R-:W-:Y:S01]  /*06c0*/  LOP3.LUT R16, R30, R29, RZ, 0xfc, !PT ;  /* 0x0000001d1e107212 */ /* 0x000fe200078efcff */
[----:B------:R-:W-:Y:S01]  /*06d0*/  IMAD R12, R28, 0x40, R21 ;  /* 0x000000401c0c7824 */ /* 0x000fe200078e0215 */
[----:B------:R-:W-:Y:S01]  /*06e0*/  SEL R21, R26, R17, !P1 ;  /* 0x000000111a157207 */ /* 0x000fe20004800000 */
[----:B------:R-:W-:Y:S01]  /*06f0*/  IMAD R61, R24, 0x8, R25 ;  /* 0x00000008183d7824 */ /* 0x000fe200078e0219 */
[----:B------:R-:W-:-:S02]  /*0700*/  LOP3.LUT R5, R14, R29, RZ, 0xfc, !PT ;  /* 0x0000001d0e057212 */ /* 0x000fc400078efcff */
[-C--:B------:R-:W-:Y:S01]  /*0710*/  LOP3.LUT R8, R10, R29.reuse, RZ, 0xfc, !PT ;  /* 0x0000001d0a087212 */ /* 0x080fe200078efcff */
[----:B------:R-:W-:Y:S01]  /*0720*/  IMAD.SHL.U32 R21, R21, 0x80, RZ ;  /* 0x0000008015157824 */ /* 0x000fe200078e00ff */
[----:B------:R-:W-:Y:S01]  /*0730*/  LOP3.LUT R9, R18, R29, RZ, 0xfc, !PT ;  /* 0x0000001d12097212 */ /* 0x000fe200078efcff */
[----:B------:R-:W-:Y:S01]  /*0740*/  IMAD.SHL.U32 R100, R61, 0x40, RZ ;  /* 0x000000403d647824 */ /* 0x000fe200078e00ff */
[----:B------:R-:W-:Y:S02]  /*0750*/  LOP3.LUT R11, R12, R89, RZ, 0xfc, !PT ;  /* 0x000000590c0b7212 */ /* 0x000fe400078efcff */
[----:B------:R-:W-:Y:S02]  /*0760*/  LOP3.LUT R27, R21, R28, RZ, 0xfc, !PT ;  /* 0x0000001c151b7212 */ /* 0x000fe400078efcff */
[-C--:B------:R-:W-:Y:S02]  /*0770*/  LOP3.LUT R10, R40, R29.reuse, RZ, 0xfc, !PT ;  /* 0x0000001d280a7212 */ /* 0x080fe400078efcff */
[-C--:B------:R-:W-:Y:S01]  /*0780*/  LOP3.LUT R12, R12, R29.reuse, RZ, 0xfc, !PT ;  /* 0x0000001d0c0c7212 */ /* 0x080fe200078efcff */
[----:B------:R-:W-:Y:S01]  /*0790*/  IMAD.HI R30, R27, 0x2aaaaaab, RZ ;  /* 0x2aaaaaab1b1e7827 */ /* 0x000fe200078e02ff */
[----:B------:R-:W-:-:S02]  /*07a0*/  LOP3.LUT R14, R22, R29, RZ, 0xfc, !PT ;  /* 0x0000001d160e7212 */ /* 0x000fc400078efcff */
[-C--:B------:R-:W-:Y:S02]  /*07b0*/  LOP3.LUT R18, R32, R29.reuse, RZ, 0xfc, !PT ;  /* 0x0000001d20127212 */ /* 0x080fe400078efcff */
[-C--:B------:R-:W-:Y:S02]  /*07c0*/  LOP3.LUT R20, R34, R29.reuse, RZ, 0xfc, !PT ;  /* 0x0000001d22147212 */ /* 0x080fe400078efcff */
[----:B------:R-:W-:Y:S02]  /*07d0*/  LOP3.LUT R92, R92, R29, RZ, 0xfc, !PT ;  /* 0x0000001d5c5c7212 */ /* 0x000fe400078efcff */
[----:B------:R-:W-:Y:S02]  /*07e0*/  SHF.R.U32.HI R31, RZ, 0x1f, R30 ;  /* 0x0000001fff1f7819 */ /* 0x000fe4000001161e */
[----:B------:R-:W-:Y:S02]  /*07f0*/  LOP3.LUT R26, R21, 0x8, R28, 0xfe, !PT ;  /* 0x00000008151a7812 */ /* 0x000fe400078efe1c */
[----:B------:R-:W-:-:S02]  /*0800*/  LOP3.LUT R29, R21, 0x10, R28, 0xfe, !PT ;  /* 0x00000010151d7812 */ /* 0x000fc400078efe1c */
[----:B------:R-:W-:Y:S01]  /*0810*/  LEA.HI R40, R30, R31, RZ, 0x15 ;  /* 0x0000001f1e287211 */ /* 0x000fe200078fa8ff */
[----:B------:R-:W-:Y:S01]  /*0820*/  IMAD.HI R31, R26, 0x2aaaaaab, RZ ;  /* 0x2aaaaaab1a1f7827 */ /* 0x000fe200078e02ff */
[----:B------:R-:W-:Y:S02]  /*0830*/  LOP3.LUT R24, R21, 0x18, R28, 0xfe, !PT ;  /* 0x0000001815187812 */ /* 0x000fe400078efe1c */
[----:B------:R-:W-:Y:S01]  /*0840*/  LOP3.LUT R25, R21, 0x20, R28, 0xfe, !PT ;  /* 0x0000002015197812 */ /* 0x000fe200078efe1c */
[----:B------:R-:W-:Y:S01]  /*0850*/  IMAD.HI R33, R29, 0x2aaaaaab, RZ ;  /* 0x2aaaaaab1d217827 */ /* 0x000fe200078e02ff */
[-C--:B------:R-:W-:Y:S02]  /*0860*/  LOP3.LUT R17, R32, R89.reuse, RZ, 0xfc, !PT ;  /* 0x0000005920117212 */ /* 0x080fe400078efcff */
[-C--:B------:R-:W-:Y:S01]  /*0870*/  LOP3.LUT R19, R34, R89.reuse, RZ, 0xfc, !PT ;  /* 0x0000005922137212 */ /* 0x080fe200078efcff */
[----:B------:R-:W-:Y:S01]  /*0880*/  IMAD.HI R35, R24, 0x2aaaaaab, RZ ;  /* 0x2aaaaaab18237827 */ /* 0x000fe200078e02ff */
[----:B------:R-:W-:-:S02]  /*0890*/  LOP3.LUT R22, R36, R89, RZ, 0xfc, !PT ;  /* 0x0000005924167212 */ /* 0x000fc400078efcff */
[----:B------:R-:W-:Y:S01]  /*08a0*/  LOP3.LUT R30, R21, 0x28, R28, 0xfe, !PT ;  /* 0x00000028151e7812 */ /* 0x000fe200078efe1c */
[----:B------:R-:W-:Y:S01]  /*08b0*/  IMAD.HI R36, R25, 0x2aaaaaab, RZ ;  /* 0x2aaaaaab19247827 */ /* 0x000fe200078e02ff */
[----:B------:R-:W-:Y:S02]  /*08c0*/  SHF.R.U32.HI R32, RZ, 0x1f, R31 ;  /* 0x0000001fff207819 */ /* 0x000fe4000001161f */
[----:B------:R-:W-:Y:S01]  /*08d0*/  SHF.R.U32.HI R34, RZ, 0x1f, R33 ;  /* 0x0000001fff227819 */ /* 0x000fe20000011621 */
[----:B------:R-:W-:Y:S01]  /*08e0*/  IMAD.HI R37, R30, 0x2aaaaaab, RZ ;  /* 0x2aaaaaab1e257827 */ /* 0x000fe200078e02ff */
[----:B------:R-:W-:Y:S02]  /*08f0*/  LEA.HI R41, R31, R32, RZ, 0x15 ;  /* 0x000000201f297211 */ /* 0x000fe400078fa8ff */
[----:B------:R-:W-:Y:S02]  /*0900*/  LEA.HI R46, R33, R34, RZ, 0x15 ;  /* 0x00000022212e7211 */ /* 0x000fe400078fa8ff */
[----:B------:R-:W-:-:S02]  /*0910*/  SHF.R.U32.HI R32, RZ, 0x1f, R35 ;  /* 0x0000001fff207819 */ /* 0x000fc40000011623 */
[----:B------:R-:W-:Y:S01]  /*0920*/  SHF.R.U32.HI R33, RZ, 0x1f, R36 ;  /* 0x0000001fff217819 */ /* 0x000fe20000011624 */
[----:B------:R-:W-:Y:S01]  /*0930*/  IMAD R46, R46, -0x3000, R29 ;  /* 0xffffd0002e2e7824 */ /* 0x000fe200078e021d */
[----:B------:R-:W-:Y:S02]  /*0940*/  LOP3.LUT R31, R21, 0x30, R28, 0xfe, !PT ;  /* 0x00000030151f7812 */ /* 0x000fe400078efe1c */
[----:B------:R-:W-:Y:S02]  /*0950*/  LEA.HI R43, R35, R32, RZ, 0x15 ;  /* 0x00000020232b7211 */ /* 0x000fe400078fa8ff */
[----:B------:R-:W-:Y:S01]  /*0960*/  LEA.HI R50, R36, R33, RZ, 0x15 ;  /* 0x0000002124327211 */ /* 0x000fe200078fa8ff */
[----:B------:R-:W-:Y:S01]  /*0970*/  IMAD.HI R36, R31, 0x2aaaaaab, RZ ;  /* 0x2aaaaaab1f247827 */ /* 0x000fe200078e02ff */
[----:B------:R-:W-:Y:S02]  /*0980*/  SHF.R.U32.HI R34, RZ, 0x1f, R37 ;  /* 0x0000001fff227819 */ /* 0x000fe40000011625 */
[----:B------:R-:W-:Y:S01]  /*0990*/  LOP3.LUT R32, R21, 0x38, R28, 0xfe, !PT ;  /* 0x0000003815207812 */ /* 0x000fe200078efe1c */
[----:B------:R-:W-:Y:S01]  /*09a0*/  IMAD R50, R50, -0x3000, R25 ;  /* 0xffffd00032327824 */ /* 0x000fe200078e0219 */
[----:B------:R-:W-:-:S02]  /*09b0*/  LOP3.LUT R89, R38, R89, RZ, 0xfc, !PT ;  /* 0x0000005926597212 */ /* 0x000fc400078efcff */
[----:B------:R-:W-:Y:S01]  /*09c0*/  LEA.HI R45, R37, R34, RZ, 0x15 ;  /* 0x00000022252d7211 */ /* 0x000fe200078fa8ff */
[----:B------:R-:W-:Y:S01]  /*09d0*/  IMAD.HI R38, R32, 0x2aaaaaab, RZ ;  /* 0x2aaaaaab20267827 */ /* 0x000fe200078e02ff */
[----:B------:R-:W-:Y:S02]  /*09e0*/  SHF.R.U32.HI R37, RZ, 0x1f, R36 ;  /* 0x0000001fff257819 */ /* 0x000fe40000011624 */
[----:B------:R-:W-:Y:S02]  /*09f0*/  LOP3.LUT R33, R21, 0x40, R28, 0xfe, !PT ;  /* 0x0000004015217812 */ /* 0x000fe400078efe1c */
[----:B------:R-:W-:Y:S02]  /*0a00*/  LEA.HI R54, R36, R37, RZ, 0x15 ;  /* 0x0000002524367211 */ /* 0x000fe400078fa8ff */
[----:B------:R-:W-:Y:S01]  /*0a10*/  SHF.R.U32.HI R37, RZ, 0x1f, R38 ;  /* 0x0000001fff257819 */ /* 0x000fe20000011626 */
[----:B------:R-:W-:Y:S01]  /*0a20*/  IMAD.HI R39, R33, 0x2aaaaaab, RZ ;  /* 0x2aaaaaab21277827 */ /* 0x000fe200078e02ff */
[----:B------:R-:W-:-:S02]  /*0a30*/  LOP3.LUT R34, R21, 0x48, R28, 0xfe, !PT ;  /* 0x0000004815227812 */ /* 0x000fc400078efe1c */
[----:B------:R-:W-:Y:S01]  /*0a40*/  LEA.HI R47, R38, R37, RZ, 0x15 ;  /* 0x00000025262f7211 */ /* 0x000fe200078fa8ff */
[----:B------:R-:W-:Y:S01]  /*0a50*/  IMAD R70, R54, -0x3000, R31 ;  /* 0xffffd00036467824 */ /* 0x000fe200078e021f */
[----:B------:R-:W-:Y:S01]  /*0a60*/  LOP3.LUT R38, R21, 0x68, R28, 0xfe, !PT ;  /* 0x0000006815267812 */ /* 0x000fe200078efe1c */
[----:B------:R-:W-:Y:S01]  /*0a70*/  IMAD.HI R42, R34, 0x2aaaaaab, RZ ;  /* 0x2aaaaaab222a7827 */ /* 0x000fe200078e02ff */
[----:B------:R-:W-:Y:S02]  /*0a80*/  LOP3.LUT R35, R21, 0x50, R28, 0xfe, !PT ;  /* 0x0000005015237812 */ /* 0x000fe400078efe1c */
[----:B------:R-:W-:Y:S01]  /*0a90*/  SHF.R.U32.HI R36, RZ, 0x1f, R39 ;  /* 0x0000001fff247819 */ /* 0x000fe20000011627 */
[----:B------:R-:W-:Y:S01]  /*0aa0*/  IMAD.HI R48, R38, 0x2aaaaaab, RZ ;  /* 0x2aaaaaab26307827 */ /* 0x000fe200078e02ff */
[----:B------:R-:W-:Y:S02]  /*0ab0*/  SHF.R.U32.HI R49, RZ, 0x1f, R42 ;  /* 0x0000001fff317819 */ /* 0x000fe4000001162a */
[----:B------:R-:W-:Y:S01]  /*0ac0*/  LEA.HI R56, R39, R36, RZ, 0x15 ;  /* 0x0000002427387211 */ /* 0x000fe200078fa8ff */
[----:B------:R-:W-:Y:S01]  /*0ad0*/  IMAD.HI R44, R35, 0x2aaaaaab, RZ ;  /* 0x2aaaaaab232c7827 */ /* 0x000fe200078e02ff */
[----:B------:R-:W-:-:S02]  /*0ae0*/  LOP3.LUT R36, R21, 0x58, R28, 0xfe, !PT ;  /* 0x0000005815247812 */ /* 0x000fc400078efe1c */
[----:B------:R-:W-:Y:S01]  /*0af0*/  LOP3.LUT R93, R100, R28, RZ, 0xfc, !PT ;  /* 0x0000001c645d7212 */ /* 0x000fe200078efcff */
[----:B------:R-:W-:Y:S01]  /*0b00*/  IMAD R72, R47, -0x3000, R32 ;  /* 0xffffd0002f487824 */ /* 0x000fe200078e0220 */
[----:B------:R-:W-:Y:S01]  /*0b10*/  LOP3.LUT R94, R100, 0x8, R28, 0xfe, !PT ;  /* 0x00000008645e7812 */ /* 0x000fe200078efe1c */
[----:B------:R-:W-:Y:S01]  /*0b20*/  IMAD R74, R56, -0x3000, R33 ;  /* 0xffffd000384a7824 */ /* 0x000fe200078e0221 */
[----:B------:R-:W-:Y:S01]  /*0b30*/  LOP3.LUT R95, R100, 0x10, R28, 0xfe, !PT ;  /* 0x00000010645f7812 */ /* 0x000fe200078efe1c */
[----:B------:R-:W-:Y:S01]  /*0b40*/  IMAD R47, R50, 0xc00, R101 ;  /* 0x00000c00322f7824 */ /* 0x000fe200078e0265 */
[----:B------:R-:W-:Y:S02]  /*0b50*/  LOP3.LUT R96, R100, 0x18, R28, 0xfe, !PT ;  /* 0x0000001864607812 */ /* 0x000fe400078efe1c */
[----:B------:R-:W-:Y:S02]  /*0b60*/  LOP3.LUT R97, R100, 0x20, R28, 0xfe, !PT ;  /* 0x0000002064617812 */ /* 0x000fe400078efe1c */
[----:B------:R-:W-:-:S02]  /*0b70*/  LOP3.LUT R98, R100, 0x28, R28, 0xfe, !PT ;  /* 0x0000002864627812 */ /* 0x000fc400078efe1c */
[----:B------:R-:W-:Y:S02]  /*0b80*/  LOP3.LUT R99, R100, 0x30, R28, 0xfe, !PT ;  /* 0x0000003064637812 */ /* 0x000fe400078efe1c */
[----:B------:R-:W-:Y:S01]  /*0b90*/  LEA.HI R49, R42, R49, RZ, 0x15 ;  /* 0x000000312a317211 */ /* 0x000fe200078fa8ff */
[----:B------:R-:W-:Y:S01]  /*0ba0*/  IMAD.HI R42, R36, 0x2aaaaaab, RZ ;  /* 0x2aaaaaab242a7827 */ /* 0x000fe200078e02ff */
[----:B------:R-:W-:Y:S02]  /*0bb0*/  LOP3.LUT R37, R21, 0x60, R28, 0xfe, !PT ;  /* 0x0000006015257812 */ /* 0x000fe400078efe1c */
[----:B------:R-:W-:Y:S01]  /*0bc0*/  LOP3.LUT R39, R21, 0x70, R28, 0xfe, !PT ;  /* 0x0000007015277812 */ /* 0x000fe200078efe1c */
[----:B------:R-:W-:Y:S01]  /*0bd0*/  IMAD R76, R49, -0x3000, R34 ;  /* 0xffffd000314c7824 */ /* 0x000fe200078e0222 */
[----:B------:R-:W-:Y:S02]  /*0be0*/  LOP3.LUT R100, R100, 0x38, R28, 0xfe, !PT ;  /* 0x0000003864647812 */ /* 0x000fe400078efe1c */
[----:B------:R-:W-:Y:S01]  /*0bf0*/  SHF.R.U32.HI R55, RZ, 0x1f, R48 ;  /* 0x0000001fff377819 */ /* 0x000fe20000011630 */
[----:B------:R-:W-:Y:S01]  /*0c00*/  IMAD.HI R52, R39, 0x2aaaaaab, RZ ;  /* 0x2aaaaaab27347827 */ /* 0x000fe200078e02ff */
[----:B------:R-:W-:-:S02]  /*0c10*/  SHF.R.U32.HI R51, RZ, 0x1f, R44 ;  /* 0x0000001fff337819 */ /* 0x000fc4000001162c */
[----:B------:R-:W-:Y:S02]  /*0c20*/  LOP3.LUT R28, R21, 0x78, R28, 0xfe, !PT ;  /* 0x00000078151c7812 */ /* 0x000fe400078efe1c */
[----:B------:R-:W-:Y:S01]  /*0c30*/  LEA.HI R55, R48, R55, RZ, 0x15 ;  /* 0x0000003730377211 */ /* 0x000fe200078fa8ff */
[----:B------:R-:W-:Y:S01]  /*0c40*/  IMAD R48, R43, -0x3000, R24 ;  /* 0xffffd0002b307824 */ /* 0x000fe200078e0218 */
[----:B------:R-:W-:Y:S01]  /*0c50*/  LEA.HI R58, R44, R51, RZ, 0x15 ;  /* 0x000000332c3a7211 */ /* 0x000fe200078fa8ff */
[----:B------:R-:W-:Y:S01]  /*0c60*/  IMAD.HI R44, R37, 0x2aaaaaab, RZ ;  /* 0x2aaaaaab252c7827 */ /* 0x000fe200078e02ff */
[----:B------:R-:W-:Y:S02]  /*0c70*/  SHF.R.U32.HI R51, RZ, 0x1f, R42 ;  /* 0x0000001fff337819 */ /* 0x000fe4000001162a */
[----:B------:R-:W-:Y:S01]  /*0c80*/  SHF.R.S32.HI R24, RZ, 0x19, R61 ;  /* 0x00000019ff187819 */ /* 0x000fe2000001143d */
[----:B------:R-:W-:Y:S01]  /*0c90*/  IMAD.HI R59, R28, 0x2aaaaaab, RZ ;  /* 0x2aaaaaab1c3b7827 */ /* 0x000fe200078e02ff */
[----:B------:R-:W-:-:S02]  /*0ca0*/  LEA.HI R51, R42, R51, RZ, 0x15 ;  /* 0x000000332a337211 */ /* 0x000fc400078fa8ff */
[----:B------:R-:W-:Y:S01]  /*0cb0*/  SHF.R.U32.HI R57, RZ, 0x1f, R52 ;  /* 0x0000001fff397819 */ /* 0x000fe20000011634 */
[----:B------:R-:W-:Y:S01]  /*0cc0*/  IMAD R84, R55, -0x3000, R38 ;  /* 0xffffd00037547824 */ /* 0x000fe200078e0226 */
[----:B------:R-:W-:Y:S01]  /*0cd0*/  SHF.R.U32.HI R53, RZ, 0x1f, R44 ;  /* 0x0000001fff357819 */ /* 0x000fe2000001162c */
[----:B------:R-:W2:Y:S01]  /*0ce0*/  LDC.64 R54, c[0x0][0x210] ;  /* 0x00008400ff367b82 */ /* 0x000ea20000000a00 */
[----:B------:R-:W-:Y:S01]  /*0cf0*/  SHF.R.U32.HI R42, RZ, 0x1f, R59 ;  /* 0x0000001fff2a7819 */ /* 0x000fe2000001163b */
[----:B------:R-:W-:Y:S01]  /*0d00*/  IMAD R78, R58, -0x3000, R35 ;  /* 0xffffd0003a4e7824 */ /* 0x000fe200078e0223 */
[----:B------:R-:W-:Y:S01]  /*0d10*/  SGXT R24, R24, 0x1 ;  /* 0x000000011818781a */ /* 0x000fe20000000200 */
[----:B------:R-:W-:Y:S01]  /*0d20*/  IMAD R80, R51, -0x3000, R36 ;  /* 0xffffd00033507824 */ /* 0x000fe200078e0224 */
[----:B------:R-:W-:Y:S01]  /*0d30*/  LEA.HI R62, R52, R57, RZ, 0x15 ;  /* 0x00000039343e7211 */ /* 0x000fe200078fa8ff */
[----:B------:R-:W-:Y:S01]  /*0d40*/  IMAD R52, R45, -0x3000, R30 ;  /* 0xffffd0002d347824 */ /* 0x000fe200078e021e */
[----:B------:R-:W-:Y:S01]  /*0d50*/  LEA.HI R60, R44, R53, RZ, 0x15 ;  /* 0x000000352c3c7211 */ /* 0x000fe200078fa8ff */
[----:B------:R-:W-:Y:S01]  /*0d60*/  IMAD R44, R41, -0x3000, R26 ;  /* 0xffffd000292c7824 */ /* 0x000fe200078e021a */
[----:B------:R-:W-:Y:S01]  /*0d70*/  LEA.HI R59, R59, R42, RZ, 0x15 ;  /* 0x0000002a3b3b7211 */ /* 0x000fe200078fa8ff */
[----:B------:R-:W-:Y:S01]  /*0d80*/  IMAD R42, R40, -0x3000, R27 ;  /* 0xffffd000282a7824 */ /* 0x000fe200078e021b */
[----:B------:R-:W3:Y:S01]  /*0d90*/  LDC.64 R30, c[0x0][0x218] ;  /* 0x00008600ff1e7b82 */ /* 0x000ee20000000a00 */
[----:B------:R-:W-:Y:S01]  /*0da0*/  LEA.HI R25, R24, R93, RZ, 0xc ;  /* 0x0000005d18197211 */ /* 0x000fe200078f60ff */
[----:B------:R-:W-:Y:S01]  /*0db0*/  IMAD R82, R60, -0x3000, R37 ;  /* 0xffffd0003c527824 */ /* 0x000fe200078e0225 */
[C---:B------:R-:W-:Y:S01]  /*0dc0*/  LEA.HI R26, R24.reuse, R94, RZ, 0xc ;  /* 0x0000005e181a7211 */ /* 0x040fe200078f60ff */
[----:B------:R-:W-:Y:S01]  /*0dd0*/  IMAD R102, R59, -0x3000, R28 ;  /* 0xffffd0003b667824 */ /* 0x000fe200078e021c */
[----:B------:R-:W-:Y:S01]  /*0de0*/  LEA.HI R27, R24, R95, RZ, 0xc ;  /* 0x0000005f181b7211 */ /* 0x000fe200078f60ff */
[----:B------:R-:W-:Y:S01]  /*0df0*/  IMAD R86, R62, -0x3000, R39 ;  /* 0xffffd0003e567824 */ /* 0x000fe200078e0227 */
[----:B------:R-:W-:Y:S01]  /*0e00*/  LEA.HI R29, R24, R96, RZ, 0xc ;  /* 0x00000060181d7211 */ /* 0x000fe200078f60ff */
[--C-:B------:R-:W-:Y:S01]  /*0e10*/  IMAD R71, R42, 0xc00, R101.reuse ;  /* 0x00000c002a477824 */ /* 0x100fe200078e0265 */
        /* <DEDUP_REMOVED lines=8> */
[----:B------:R-:W-:Y:S01]  /*0ea0*/  LOP3.LUT R24, R25, 0x3ff000, RZ, 0xc0, !PT ;  /* 0x003ff00019187812 */ /* 0x000fe200078ec0ff */
[--C-:B------:R-:W-:Y:S01]  /*0eb0*/  IMAD R43, R70, 0xc00, R101.reuse ;  /* 0x00000c00462b7824 */ /* 0x100fe200078e0265 */
[----:B------:R-:W-:Y:S01]  /*0ec0*/  LOP3.LUT R25, R26, 0x3ff000, RZ, 0xc0, !PT ;  /* 0x003ff0001a197812 */ /* 0x000fe200078ec0ff */
[----:B------:R-:W-:Y:S01]  /*0ed0*/  IMAD R41, R72, 0xc00, R101 ;  /* 0x00000c0048297824 */ /* 0x000fe200078e0265 */
[----:B------:R-:W-:Y:S01]  /*0ee0*/  LOP3.LUT R28, R27, 0x3ff000, RZ, 0xc0, !PT ;  /* 0x003ff0001b1c7812 */ /* 0x000fe200078ec0ff */
[----:B------:R-:W-:Y:S01]  /*0ef0*/  IMAD.IADD R24, R93, 0x1, -R24 ;  /* 0x000000015d187824 */ /* 0x000fe200078e0a18 */
        /* <DEDUP_REMOVED lines=10> */
[----:B------:R-:W-:Y:S01]  /*0fa0*/  LEA R75, R13, UR10, 0x1 ;  /* 0x0000000a0d4b7c11 */ /* 0x000fe2000f8e08ff */
[----:B------:R-:W-:Y:S01]  /*0fb0*/  IMAD.IADD R38, R99, 0x1, -R38 ;  /* 0x0000000163267824 */ /* 0x000fe200078e0a26 */
[----:B------:R-:W-:Y:S01]  /*0fc0*/  LEA R77, R15, UR10, 0x1 ;  /* 0x0000000a0f4d7c11 */ /* 0x000fe2000f8e08ff */
[----:B------:R-:W-:Y:S01]  /*0fd0*/  IMAD.IADD R40, R100, 0x1, -R27 ;  /* 0x0000000164287824 */ /* 0x000fe200078e0a1b */
[----:B------:R-:W-:Y:S01]  /*0fe0*/  LEA R79, R17, UR10, 0x1 ;  /* 0x0000000a114f7c11 */ /* 0x000fe2000f8e08ff */
[--C-:B------:R-:W-:Y:S01]  /*0ff0*/  IMAD R69, R24, 0xc00, R101.reuse ;  /* 0x00000c0018457824 */ /* 0x100fe200078e0265 */
        /* <DEDUP_REMOVED lines=13> */
[----:B------:R-:W-:Y:S01]  /*10d0*/  IMAD R25, R40, 0xc00, R101 ;  /* 0x00000c0028197824 */ /* 0x000fe200078e0265 */
[----:B------:R-:W-:Y:S01]  /*10e0*/  LEA R145, R20, UR10, 0x1 ;  /* 0x0000000a14917c11 */ /* 0x000fe2000f8e08ff */
[----:B--2---:R-:W-:Y:S01]  /*10f0*/  IMAD.WIDE R68, R69, 0x2, R54 ;  /* 0x0000000245447825 */ /* 0x004fe200078e0236 */
[----:B------:R-:W-:-:S02]  /*1100*/  LEA R147, R23, UR10, 0x1 ;  /* 0x0000000a17937c11 */ /* 0x000fc4000f8e08ff */
[----:B------:R-:W-:Y:S01]  /*1110*/  LEA R151, R91, UR10, 0x1 ;  /* 0x0000000a5b977c11 */ /* 0x000fe2000f8e08ff */
[--C-:B------:R-:W-:Y:S01]  /*1120*/  IMAD.WIDE R66, R67, 0x2, R54.reuse ;  /* 0x0000000243427825 */ /* 0x100fe200078e0236 */
[----:B------:R-:W-:Y:S02]  /*1130*/  LEA R153, R4, UR10, 0x1 ;  /* 0x0000000a04997c11 */ /* 0x000fe4000f8e08ff */
[----:B------:R-:W-:Y:S01]  /*1140*/  LEA R155, R5, UR10, 0x1 ;  /* 0x0000000a059b7c11 */ /* 0x000fe2000f8e08ff */
[--C-:B------:R-:W-:Y:S01]  /*1150*/  IMAD.WIDE R64, R65, 0x2, R54.reuse ;  /* 0x0000000241407825 */ /* 0x100fe200078e0236 */
[----:B------:R-:W-:Y:S02]  /*1160*/  LEA R157, R6, UR10, 0x1 ;  /* 0x0000000a069d7c11 */ /* 0x000fe4000f8e08ff */
[----:B------:R-:W-:Y:S01]  /*1170*/  LEA R159, R7, UR10, 0x1 ;  /* 0x0000000a079f7c11 */ /* 0x000fe2000f8e08ff */
[----:B------:R-:W-:Y:S01]  /*1180*/  IMAD.WIDE R62, R63, 0x2, R54 ;  /* 0x000000023f3e7825 */ /* 0x000fe200078e0236 */
[----:B------:R-:W-:-:S02]  /*1190*/  LEA R161, R8, UR10, 0x1 ;  /* 0x0000000a08a17c11 */ /* 0x000fc4000f8e08ff */
[----:B------:R-:W-:Y:S01]  /*11a0*/  LEA R163, R9, UR10, 0x1 ;  /* 0x0000000a09a37c11 */ /* 0x000fe2000f8e08ff */
[--C-:B------:R-:W-:Y:S01]  /*11b0*/  IMAD.WIDE R60, R61, 0x2, R54.reuse ;  /* 0x000000023d3c7825 */ /* 0x100fe200078e0236 */
[----:B------:R-:W-:Y:S02]  /*11c0*/  LEA R165, R10, UR10, 0x1 ;  /* 0x0000000a0aa57c11 */ /* 0x000fe4000f8e08ff */
[----:B------:R-:W-:Y:S01]  /*11d0*/  LEA R72, R92, UR10, 0x1 ;  /* 0x0000000a5c487c11 */ /* 0x000fe2000f8e08ff */
[----:B------:R-:W-:Y:S01]  /*11e0*/  IMAD.WIDE R58, R59, 0x2, R54 ;  /* 0x000000023b3a7825 */ /* 0x000fe200078e0236 */
[----:B------:R-:W-:-:S03]  /*11f0*/  IADD3 R103, P1, R66, 0x300, RZ ;  /* 0x0000030042677810 */ /* 0x000fc60007f3e0ff */
[----:B------:R-:W-:-:S04]  /*1200*/  IMAD.WIDE R56, R57, 0x2, R54 ;  /* 0x0000000239387825 */ /* 0x000fc800078e0236 */
[----:B------:R-:W-:-:S04]  /*1210*/  IMAD.WIDE R54, R25, 0x2, R54 ;  /* 0x0000000219367825 */ /* 0x000fc800078e0236 */
[--C-:B------:R-:W-:Y:S02]  /*1220*/  IMAD R39, R74, 0xc00, R101.reuse ;  /* 0x00000c004a277824 */ /* 0x100fe400078e0265 */
[--C-:B------:R-:W-:Y:S02]  /*1230*/  IMAD R37, R76, 0xc00, R101.reuse ;  /* 0x00000c004c257824 */ /* 0x100fe400078e0265 */
[--C-:B------:R-:W-:Y:S02]  /*1240*/  IMAD R35, R78, 0xc00, R101.reuse ;  /* 0x00000c004e237824 */ /* 0x100fe400078e0265 */
[--C-:B------:R-:W-:Y:S02]  /*1250*/  IMAD R33, R80, 0xc00, R101.reuse ;  /* 0x00000c0050217824 */ /* 0x100fe400078e0265 */
[--C-:B------:R-:W-:Y:S02]  /*1260*/  IMAD R25, R82, 0xc00, R101.reuse ;  /* 0x00000c0052197824 */ /* 0x100fe400078e0265 */
[----:B------:R-:W-:-:S02]  /*1270*/  IMAD R27, R84, 0xc00, R101 ;  /* 0x00000c00541b7824 */ /* 0x000fc400078e0265 */
[--C-:B------:R-:W-:Y:S02]  /*1280*/  IMAD R29, R86, 0xc00, R101.reuse ;  /* 0x00000c00561d7824 */ /* 0x100fe400078e0265 */
[----:B------:R-:W-:Y:S01]  /*1290*/  IMAD R73, R102, 0xc00, R101 ;  /* 0x00000c0066497824 */ /* 0x000fe200078e0265 */
[----:B------:R-:W-:Y:S01]  /*12a0*/  IADD3 R102, P0, R68, 0x300, RZ ;  /* 0x0000030044667810 */ /* 0x000fe20007f1e0ff */
[----:B---3--:R-:W-:-:S04]  /*12b0*/  IMAD.WIDE R70, R71, 0x2, R30 ;  /* 0x0000000247467825 */ /* 0x008fc800078e021e */
[----:B------:R-:W-:-:S04]  /*12c0*/  IMAD.WIDE R52, R53, 0x2, R30 ;  /* 0x0000000235347825 */ /* 0x000fc800078e021e */
        /* <DEDUP_REMOVED lines=13> */
[----:B------:R-:W-:Y:S01]  /*13a0*/  IMAD.WIDE R30, R73, 0x2, R30 ;  /* 0x00000002491e7825 */ /* 0x000fe200078e021e */
[----:B------:R-:W-:-:S03]  /*13b0*/  LEA R73, R11, UR10, 0x1 ;  /* 0x0000000a0b497c11 */ /* 0x000fc6000f8e08ff */
[----:B------:R-:W-:Y:S01]  /*13c0*/  IMAD.X R104, RZ, RZ, R69, P0 ;  /* 0x000000ffff687224 */ /* 0x000fe200000e0645 */
[----:B------:R-:W-:Y:S01]  /*13d0*/  IADD3 R105, P0, R64, 0x300, RZ ;  /* 0x0000030040697810 */ /* 0x000fe20007f1e0ff */
[----:B------:R-:W-:Y:S01]  /*13e0*/  @!PT LDS RZ, [RZ] ;  /* 0x00000000fffff984 */ /* 0x000fe20000000800 */
[----:B------:R-:W-:Y:S01]  /*13f0*/  @!PT LDS RZ, [RZ] ;  /* 0x00000000fffff984 */ /* 0x000fe20000000800 */
[----:B------:R-:W-:Y:S01]  /*1400*/  @!PT LDS RZ, [RZ] ;  /* 0x00000000fffff984 */ /* 0x000fe20000000800 */
[----:B------:R-:W-:Y:S01]  /*1410*/  LDGSTS.E.BYPASS.128 [R73], desc[UR14][R68.64] ;  /* 0x0000000044497fae */ /* 0x000fe2000b901c4e */
[----:B------:R-:W-:Y:S01]  /*1420*/  IMAD.X R106, RZ, RZ, R67, P1 ;  /* 0x000000ffff6a7224 */ /* 0x000fe200008e0643 */
[----:B------:R-:W-:Y:S02]  /*1430*/  IADD3 R107, P1, R62, 0x300, RZ ;  /* 0x000003003e6b7810 */ /* 0x000fe40007f3e0ff */
[----:B------:R-:W-:Y:S01]  /*1440*/  LDGSTS.E.BYPASS.128 [R75], desc[UR14][R66.64] ;  /* 0x00000000424b7fae */ /* 0x000fe2000b901c4e */
[----:B------:R-:W-:Y:S01]  /*1450*/  IMAD.X R108, RZ, RZ, R65, P0 ;  /* 0x000000ffff6c7224 */ /* 0x000fe200000e0641 */
[----:B------:R-:W-:Y:S01]  /*1460*/  IADD3 R109, P0, R60, 0x300, RZ ;  /* 0x000003003c6d7810 */ /* 0x000fe20007f1e0ff */
[----:B------:R-:W-:Y:S01]  /*1470*/  IMAD.X R110, RZ, RZ, R63, P1 ;  /* 0x000000ffff6e7224 */ /* 0x000fe200008e063f */
[----:B------:R-:W-:Y:S01]  /*1480*/  LDGSTS.E.BYPASS.128 [R77], desc[UR14][R64.64] ;  /* 0x00000000404d7fae */ /* 0x000fe2000b901c4e */
[----:B------:R-:W-:-:S02]  /*1490*/  IADD3 R111, P1, R58, 0x300, RZ ;  /* 0x000003003a6f7810 */ /* 0x000fc40007f3e0ff */
[----:B------:R-:W-:Y:S01]  /*14a0*/  IMAD.X R112, RZ, RZ, R61, P0 ;  /* 0x000000ffff707224 */ /* 0x000fe200000e063d */
[----:B------:R-:W-:Y:S01]  /*14b0*/  LDGSTS.E.BYPASS.128 [R79], desc[UR14][R62.64] ;  /* 0x000000003e4f7fae */ /* 0x000fe2000b901c4e */
[----:B------:R-:W-:Y:S01]  /*14c0*/  IADD3 R113, P0, R56, 0x300, RZ ;  /* 0x0000030038717810 */ /* 0x000fe20007f1e0ff */
[----:B------:R-:W-:Y:S01]  /*14d0*/  IMAD.X R122, RZ, RZ, R59, P1 ;  /* 0x000000ffff7a7224 */ /* 0x000fe200008e063b */
[----:B------:R-:W-:Y:S01]  /*14e0*/  IADD3 R123, P1, R54, 0x300, RZ ;  /* 0x00000300367b7810 */ /* 0x000fe20007f3e0ff */
[----:B------:R-:W-:Y:S02]  /*14f0*/  LDGSTS.E.BYPASS.128 [R81], desc[UR14][R60.64] ;  /* 0x000000003c517fae */ /* 0x000fe4000b901c4e */
[----:B------:R-:W-:Y:S01]  /*1500*/  IMAD.X R124, RZ, RZ, R57, P0 ;  /* 0x000000ffff7c7224 */ /* 0x000fe200000e0639 */
[----:B------:R-:W-:Y:S01]  /*1510*/  IADD3 R125, P0, R70, 0x300, RZ ;  /* 0x00000300467d7810 */ /* 0x000fe20007f1e0ff */
[----:B------:R-:W-:Y:S01]  /*1520*/  LDGSTS.E.BYPASS.128 [R83], desc[UR14][R58.64] ;  /* 0x000000003a537fae */ /* 0x000fe2000b901c4e */
[----:B------:R-:W-:Y:S01]  /*1530*/  IMAD.X R126, RZ, RZ, R55, P1 ;  /* 0x000000ffff7e7224 */ /* 0x000fe200008e0637 */
[----:B------:R-:W-:-:S02]  /*1540*/  IADD3 R127, P1, R52, 0x300, RZ ;  /* 0x00000300347f7810 */ /* 0x000fc40007f3e0ff */
[----:B------:R-:W-:Y:S01]  /*1550*/  LDGSTS.E.BYPASS.128 [R85], desc[UR14][R56.64] ;  /* 0x0000000038557fae */ /* 0x000fe2000b901c4e */
[----:B------:R-:W-:Y:S01]  /*1560*/  IMAD.X R128, RZ, RZ, R71, P0 ;  /* 0x000000ffff807224 */ /* 0x000fe200000e0647 */
[----:B------:R-:W-:Y:S01]  /*1570*/  IADD3 R129, P0, R50, 0x300, RZ ;  /* 0x0000030032817810 */ /* 0x000fe20007f1e0ff */
[----:B------:R-:W-:Y:S01]  /*1580*/  IMAD.X R130, RZ, RZ, R53, P1 ;  /* 0x000000ffff827224 */ /* 0x000fe200008e0635 */
[----:B------:R-:W-:Y:S01]  /*1590*/  LDGSTS.E.BYPASS.128 [R87], desc[UR14][R54.64] ;  /* 0x0000000036577fae */ /* 0x000fe2000b901c4e */
[----:B------:R-:W-:Y:S02]  /*15a0*/  IADD3 R131, P1, R48, 0x300, RZ ;  /* 0x0000030030837810 */ /* 0x000fe40007f3e0ff */
[----:B------:R-:W-:Y:S01]  /*15b0*/  IMAD.X R132, RZ, RZ, R51, P0 ;  /* 0x000000ffff847224 */ /* 0x000fe200000e0633 */
[----:B------:R-:W0:Y:S01]  /*15c0*/  LDGDEPBAR ;  /* 0x00000000000079af */ /* 0x000e220000000000 */
[----:B------:R-:W-:Y:S01]  /*15d0*/  IADD3 R133, P0, R46, 0x300, RZ ;  /* 0x000003002e857810 */ /* 0x000fe20007f1e0ff */
[----:B------:R-:W-:Y:S01]  /*15e0*/  IMAD.X R134, RZ, RZ, R49, P1 ;  /* 0x000000ffff867224 */ /* 0x000fe200008e0631 */
[----:B------:R-:W-:Y:S01]  /*15f0*/  IADD3 R135, P1, R44, 0x300, RZ ;  /* 0x000003002c877810 */ /* 0x000fe20007f3e0ff */
[----:B------:R-:W-:Y:S02]  /*1600*/  LDGSTS.E.BYPASS.128 [R115+0x10000], desc[UR14][R70.64] ;  /* 0x1000000046737fae */ /* 0x000fe4000b901c4e */
[----:B------:R-:W-:Y:S01]  /*1610*/  IMAD.X R136, RZ, RZ, R47, P0 ;  /* 0x000000ffff887224 */ /* 0x000fe200000e062f */
[----:B------:R-:W-:Y:S01]  /*1620*/  IADD3 R137, P0, R42, 0x300, RZ ;  /* 0x000003002a897810 */ /* 0x000fe20007f1e0ff */
[----:B------:R-:W-:Y:S01]  /*1630*/  LDGSTS.E.BYPASS.128 [R117+0x10000], desc[UR14][R52.64] ;  /* 0x1000000034757fae */ /* 0x000fe2000b901c4e */
[----:B------:R-:W-:Y:S01]  /*1640*/  IMAD.X R138, RZ, RZ, R45, P1 ;  /* 0x000000ffff8a7224 */ /* 0x000fe200008e062d */
[----:B------:R-:W-:-:S02]  /*1650*/  IADD3 R139, P1, R40, 0x300, RZ ;  /* 0x00000300288b7810 */ /* 0x000fc40007f3e0ff */
[----:B------:R-:W-:Y:S01]  /*1660*/  LDGSTS.E.BYPASS.128 [R119+0x10000], desc[UR14][R50.64] ;  /* 0x1000000032777fae */ /* 0x000fe2000b901c4e */
[----:B------:R-:W-:Y:S01]  /*1670*/  IMAD.X R140, RZ, RZ, R43, P0 ;  /* 0x000000ffff8c7224 */ /* 0x000fe200000e062b */
[----:B------:R-:W-:Y:S01]  /*1680*/  IADD3 R141, P0, R38, 0x300, RZ ;  /* 0x00000300268d7810 */ /* 0x000fe20007f1e0ff */
[----:B------:R-:W-:Y:S01]  /*1690*/  IMAD.X R142, RZ, RZ, R41, P1 ;  /* 0x000000ffff8e7224 */ /* 0x000fe200008e0629 */
[----:B------:R-:W-:Y:S01]  /*16a0*/  LDGSTS.E.BYPASS.128 [R121+0x10000], desc[UR14][R48.64] ;  /* 0x1000000030797fae */ /* 0x000fe2000b901c4e */
[----:B------:R-:W-:Y:S02]  /*16b0*/  IADD3 R143, P1, R36, 0x300, RZ ;  /* 0x00000300248f7810 */ /* 0x000fe40007f3e0ff */
[----:B------:R-:W-:Y:S01]  /*16c0*/  IMAD.X R144, RZ, RZ, R39, P0 ;  /* 0x000000ffff907224 */ /* 0x000fe200000e0627 */
[----:B------:R-:W-:Y:S02]  /*16d0*/  LDGSTS.E.BYPASS.128 [R145+0x10000], desc[UR14][R46.64] ;  /* 0x100000002e917fae */ /* 0x000fe4000b901c4e */
[----:B------:R-:W-:-:S02]  /*16e0*/  IMAD.X R146, RZ, RZ, R37, P1 ;  /* 0x000000ffff927224 */ /* 0x000fc400008e0625 */
[----:B------:R-:W-:Y:S04]  /*16f0*/  LDGSTS.E.BYPASS.128 [R147+0x10000], desc[UR14][R44.64] ;  /* 0x100000002c937fae */ /* 0x000fe8000b901c4e */
        /* <DEDUP_REMOVED lines=10> */
[----:B------:R-:W0:Y:S01]  /*17a0*/  LDGDEPBAR ;  /* 0x00000000000079af */ /* 0x000e220000000000 */
[----:B------:R-:W-:Y:S06]  /*17b0*/  BAR.SYNC.DEFER_BLOCKING 0x0 ;  /* 0x0000000000007b1d */ /* 0x000fec0000010000 */
[----:B------:R-:W-:Y:S01]  /*17c0*/  @!PT LDS RZ, [RZ] ;  /* 0x00000000fffff984 */ /* 0x000fe20000000800 */
[----:B------:R-:W-:Y:S01]  /*17d0*/  @!PT LDS RZ, [RZ] ;  /* 0x00000000fffff984 */ /* 0x000fe20000000800 */
[----:B------:R-:W-:Y:S01]  /*17e0*/  @!PT LDS RZ, [RZ] ;  /* 0x00000000fffff984 */ /* 0x000fe20000000800 */
        /* <DEDUP_REMOVED lines=8> */
[----:B------:R-:W0:Y:S04]  /*1870*/  LDGDEPBAR ;  /* 0x00000000000079af */ /* 0x000e280000000000 */
        /* <DEDUP_REMOVED lines=21> */
[----:B------:R2:W-:Y:S04]  /*19d0*/  LDGSTS.E.BYPASS.128 [R73+0x8000], desc[UR14][R68.64+0x200] ;  /* 0x0800020044497fae */ /* 0x0005e8000b901c4e */
[----:B------:R3:W-:Y:S04]  /*19e0*/  LDGSTS.E.BYPASS.128 [R75+0x8000], desc[UR14][R66.64+0x200] ;  /* 0x08000200424b7fae */ /* 0x0007e8000b901c4e */
[----:B------:R4:W-:Y:S04]  /*19f0*/  LDGSTS.E.BYPASS.128 [R77+0x8000], desc[UR14][R64.64+0x200] ;  /* 0x08000200404d7fae */ /* 0x0009e8000b901c4e */
[----:B------:R5:W-:Y:S01]  /*1a00*/  LDGSTS.E.BYPASS.128 [R79+0x8000], desc[UR14][R62.64+0x200] ;  /* 0x080002003e4f7fae */ /* 0x000be2000b901c4e */
[----:B--2---:R-:W-:-:S03]  /*1a10*/  CS2R R68, SRZ ;  /* 0x0000000000447805 */ /* 0x004fc6000001ff00 */
[----:B------:R2:W-:Y:S01]  /*1a20*/  LDGSTS.E.BYPASS.128 [R81+0x8000], desc[UR14][R60.64+0x200] ;  /* 0x080002003c517fae */ /* 0x0005e2000b901c4e */
[----:B---3--:R-:W-:Y:S02]  /*1a30*/  CS2R R66, SRZ ;  /* 0x0000000000427805 */ /* 0x008fe4000001ff00 */
[----:B------:R-:W-:Y:S01]  /*1a40*/  CS2R R74, SRZ ;  /* 0x00000000004a7805 */ /* 0x000fe2000001ff00 */
[----:B------:R3:W-:Y:S01]  /*1a50*/  LDGSTS.E.BYPASS.128 [R83+0x8000], desc[UR14][R58.64+0x200] ;  /* 0x080002003a537fae */ /* 0x0007e2000b901c4e */
[----:B----4-:R-:W-:Y:S02]  /*1a60*/  CS2R R64, SRZ ;  /* 0x0000000000407805 */ /* 0x010fe4000001ff00 */
[----:B------:R-:W-:Y:S01]  /*1a70*/  CS2R R76, SRZ ;  /* 0x00000000004c7805 */ /* 0x000fe2000001ff00 */
[----:B------:R4:W-:Y:S01]  /*1a80*/  LDGSTS.E.BYPASS.128 [R85+0x8000], desc[UR14][R56.64+0x200] ;  /* 0x0800020038557fae */ /* 0x0009e2000b901c4e */
[----:B-1---5:R-:W-:Y:S02]  /*1a90*/  CS2R R62, SRZ ;  /* 0x00000000003e7805 */ /* 0x022fe4000001ff00 */
[----:B------:R-:W-:Y:S01]  /*1aa0*/  CS2R R78, SRZ ;  /* 0x00000000004e7805 */ /* 0x000fe2000001ff00 */
[----:B------:R1:W-:Y:S01]  /*1ab0*/  LDGSTS.E.BYPASS.128 [R87+0x8000], desc[UR14][R54.64+0x200] ;  /* 0x0800020036577fae */ /* 0x0003e2000b901c4e */
[----:B--2---:R-:W-:-:S02]  /*1ac0*/  CS2R R60, SRZ ;  /* 0x00000000003c7805 */ /* 0x004fc4000001ff00 */
[----:B------:R-:W-:Y:S01]  /*1ad0*/  CS2R R80, SRZ ;  /* 0x0000000000507805 */ /* 0x000fe2000001ff00 */
[----:B------:R-:W0:Y:S01]  /*1ae0*/  LDGDEPBAR ;  /* 0x00000000000079af */ /* 0x000e220000000000 */
[----:B---3--:R-:W-:Y:S02]  /*1af0*/  CS2R R58, SRZ ;  /* 0x00000000003a7805 */ /* 0x008fe4000001ff00 */
[----:B------:R-:W-:Y:S01]  /*1b00*/  CS2R R82, SRZ ;  /* 0x0000000000527805 */ /* 0x000fe2000001ff00 */
[----:B------:R2:W-:Y:S01]  /*1b10*/  LDGSTS.E.BYPASS.128 [R115+0x20000], desc[UR14][R70.64+0x200] ;  /* 0x2000020046737fae */ /* 0x0005e2000b901c4e */
[----:B----4-:R-:W-:Y:S02]  /*1b20*/  CS2R R56, SRZ ;  /* 0x0000000000387805 */ /* 0x010fe4000001ff00 */
[----:B------:R-:W-:Y:S01]  /*1b30*/  CS2R R84, SRZ ;  /* 0x0000000000547805 */ /* 0x000fe2000001ff00 */
[----:B------:R3:W-:Y:S01]  /*1b40*/  LDGSTS.E.BYPASS.128 [R117+0x20000], desc[UR14][R52.64+0x200] ;  /* 0x2000020034757fae */ /* 0x0007e2000b901c4e */
[----:B-1----:R-:W-:-:S02]  /*1b50*/  CS2R R54, SRZ ;  /* 0x0000000000367805 */ /* 0x002fc4000001ff00 */
[----:B------:R-:W-:Y:S01]  /*1b60*/  CS2R R86, SRZ ;  /* 0x0000000000567805 */ /* 0x000fe2000001ff00 */
[----:B------:R1:W-:Y:S04]  /*1b70*/  LDGSTS.E.BYPASS.128 [R119+0x20000], desc[UR14][R50.64+0x200] ;  /* 0x2000020032777fae */ /* 0x0003e8000b901c4e */
[----:B------:R4:W-:Y:S01]  /*1b80*/  LDGSTS.E.BYPASS.128 [R121+0x20000], desc[UR14][R48.64+0x200] ;  /* 0x2000020030797fae */ /* 0x0009e2000b901c4e */
[----:B--2---:R-:W-:-:S03]  /*1b90*/  CS2R R70, SRZ ;  /* 0x0000000000467805 */ /* 0x004fc6000001ff00 */
[----:B------:R2:W-:Y:S01]  /*1ba0*/  LDGSTS.E.BYPASS.128 [R145+0x20000], desc[UR14][R46.64+0x200] ;  /* 0x200002002e917fae */ /* 0x0005e2000b901c4e */
[----:B---3--:R-:W-:-:S03]  /*1bb0*/  CS2R R52, SRZ ;  /* 0x0000000000347805 */ /* 0x008fc6000001ff00 */
[----:B------:R3:W-:Y:S01]  /*1bc0*/  LDGSTS.E.BYPASS.128 [R147+0x20000], desc[UR14][R44.64+0x200] ;  /* 0x200002002c937fae */ /* 0x0007e2000b901c4e */
[----:B-1----:R-:W-:-:S03]  /*1bd0*/  CS2R R50, SRZ ;  /* 0x0000000000327805 */ /* 0x002fc6000001ff00 */
[----:B------:R1:W-:Y:S01]  /*1be0*/  LDGSTS.E.BYPASS.128 [R149+0x20000], desc[UR14][R42.64+0x200] ;  /* 0x200002002a957fae */ /* 0x0003e2000b901c4e */
[----:B----4-:R-:W-:-:S03]  /*1bf0*/  CS2R R48, SRZ ;  /* 0x0000000000307805 */ /* 0x010fc6000001ff00 */
[----:B------:R4:W-:Y:S01]  /*1c00*/  LDGSTS.E.BYPASS.128 [R151+0x20000], desc[UR14][R40.64+0x200] ;  /* 0x2000020028977fae */ /* 0x0009e2000b901c4e */
[----:B--2---:R-:W-:Y:S02]  /*1c10*/  IADD3 R145, P0, R34, 0x300, RZ ;  /* 0x0000030022917810 */ /* 0x004fe40007f1e0ff */
[----:B------:R-:W-:Y:S01]  /*1c20*/  CS2R R46, SRZ ;  /* 0x00000000002e7805 */ /* 0x000fe2000001ff00 */
[----:B------:R2:W-:Y:S01]  /*1c30*/  LDGSTS.E.BYPASS.128 [R153+0x20000], desc[UR14][R38.64+0x200] ;  /* 0x2000020026997fae */ /* 0x0005e2000b901c4e */
[----:B---3--:R-:W-:Y:S01]  /*1c40*/  IADD3 R147, P1, R32, 0x300, RZ ;  /* 0x0000030020937810 */ /* 0x008fe20007f3e0ff */
[----:B------:R-:W-:Y:S01]  /*1c50*/  IMAD.X R148, RZ, RZ, R35, P0 ;  /* 0x000000ffff947224 */ /* 0x000fe200000e0623 */
[----:B------:R-:W-:Y:S01]  /*1c60*/  CS2R R44, SRZ ;  /* 0x00000000002c7805 */ /* 0x000fe2000001ff00 */
[----:B------:R3:W-:Y:S01]  /*1c70*/  LDGSTS.E.BYPASS.128 [R155+0x20000], desc[UR14][R36.64+0x200] ;  /* 0x20000200249b7fae */ /* 0x0007e2000b901c4e */
[----:B-1----:R-:W-:Y:S01]  /*1c80*/  IADD3 R149, P0, R24, 0x300, RZ ;  /* 0x0000030018957810 */ /* 0x002fe20007f1e0ff */
[----:B------:R-:W-:Y:S01]  /*1c90*/  IMAD.X R150, RZ, RZ, R33, P1 ;  /* 0x000000ffff967224 */ /* 0x000fe200008e0621 */
[----:B------:R-:W-:Y:S01]  /*1ca0*/  CS2R R42, SRZ ;  /* 0x00000000002a7805 */ /* 0x000fe2000001ff00 */
[----:B------:R1:W-:Y:S01]  /*1cb0*/  LDGSTS.E.BYPASS.128 [R157+0x20000], desc[UR14][R34.64+0x200] ;  /* 0x20000200229d7fae */ /* 0x0003e2000b901c4e */
[----:B----4-:R-:W-:Y:S01]  /*1cc0*/  IADD3 R151, P2, R26, 0x300, RZ ;  /* 0x000003001a977810 */ /* 0x010fe20007f5e0ff */
[----:B------:R-:W-:Y:S01]  /*1cd0*/  IMAD.X R152, RZ, RZ, R25, P0 ;  /* 0x000000ffff987224 */ /* 0x000fe200000e0619 */
[----:B------:R-:W-:Y:S01]  /*1ce0*/  IADD3 R154, P0, R30, 0x300, RZ ;  /* 0x000003001e9a7810 */ /* 0x000fe20007f1e0ff */
[----:B------:R4:W-:Y:S01]  /*1cf0*/  LDGSTS.E.BYPASS.128 [R159+0x20000], desc[UR14][R32.64+0x200] ;  /* 0x20000200209f7fae */ /* 0x0009e2000b901c4e */
[----:B--2---:R-:W-:-:S02]  /*1d00*/  IADD3 R153, P1, R28, 0x300, RZ ;  /* 0x000003001c997810 */ /* 0x004fc40007f3e0ff */
[----:B------:R-:W-:Y:S02]  /*1d10*/  CS2R R38, SRZ ;  /* 0x0000000000267805 */ /* 0x000fe4000001ff00 */
[----:B------:R-:W-:Y:S01]  /*1d20*/  CS2R R40, SRZ ;  /* 0x0000000000287805 */ /* 0x000fe2000001ff00 */
[----:B------:R2:W-:Y:S01]  /*1d30*/  LDGSTS.E.BYPASS.128 [R161+0x20000], desc[UR14][R24.64+0x200] ;  /* 0x2000020018a17fae */ /* 0x0005e2000b901c4e */
[----:B---3--:R-:W-:Y:S01]  /*1d40*/  IMAD.X R155, RZ, RZ, R27, P2 ;  /* 0x000000ffff9b7224 */ /* 0x008fe200010e061b */
[----:B------:R-:W-:Y:S01]  /*1d50*/  CS2R R36, SRZ ;  /* 0x0000000000247805 */ /* 0x000fe2000001ff00 */
[----:B------:R-:W-:Y:S01]  /*1d60*/  IMAD.X R156, RZ, RZ, R29, P1 ;  /* 0x000000ffff9c7224 */ /* 0x000fe200008e061d */
[----:B------:R3:W-:Y:S01]  /*1d70*/  LDGSTS.E.BYPASS.128 [R163+0x20000], desc[UR14][R26.64+0x200] ;  /* 0x200002001aa37fae */ /* 0x0007e2000b901c4e */
[----:B-1----:R-:W-:Y:S01]  /*1d80*/  IMAD.X R157, RZ, RZ, R31, P0 ;  /* 0x000000ffff9d7224 */ /* 0x002fe200000e061f */
[----:B------:R-:W-:Y:S02]  /*1d90*/  CS2R R34, SRZ ;  /* 0x0000000000227805 */ /* 0x000fe4000001ff00 */
[----:B------:R1:W-:Y:S01]  /*1da0*/  LDGSTS.E.BYPASS.128 [R165+0x20000], desc[UR14][R28.64+0x200] ;  /* 0x200002001ca57fae */ /* 0x0003e2000b901c4e */
[----:B----4-:R-:W-:-:S02]  /*1db0*/  SHF.R.U32.HI R159, RZ, 0x5, R0 ;  /* 0x00000005ff9f7819 */ /* 0x010fc40000011600 */
[----:B------:R-:W-:Y:S01]  /*1dc0*/  CS2R R32, SRZ ;  /* 0x0000000000207805 */ /* 0x000fe2000001ff00 */
[----:B------:R4:W-:Y:S01]  /*1dd0*/  LDGSTS.E.BYPASS.128 [R72+0x20000], desc[UR14][R30.64+0x200] ;  /* 0x200002001e487fae */ /* 0x0009e2000b901c4e */
[----:B--2---:R-:W-:Y:S02]  /*1de0*/  CS2R R24, SRZ ;  /* 0x0000000000187805 */ /* 0x004fe4000001ff00 */
[----:B------:R-:W-:Y:S01]  /*1df0*/  LOP3.LUT R158, R159, 0x7fffffc, RZ, 0xc0, !PT ;  /* 0x07fffffc9f9e7812 */ /* 0x000fe200078ec0ff */
[----:B------:R-:W0:Y:S01]  /*1e00*/  LDGDEPBAR ;  /* 0x00000000000079af */ /* 0x000e220000000000 */
[----:B---3--:R-:W-:Y:S02]  /*1e10*/  CS2R R26, SRZ ;  /* 0x00000000001a7805 */ /* 0x008fe4000001ff00 */
[----:B-1----:R-:W-:Y:S02]  /*1e20*/  CS2R R28, SRZ ;  /* 0x00000000001c7805 */ /* 0x002fe4000001ff00 */
[----:B----4-:R-:W-:-:S02]  /*1e30*/  CS2R R30, SRZ ;  /* 0x00000000001e7805 */ /* 0x010fc4000001ff00 */
[----:B------:R-:W-:-:S07]  /*1e40*/  CS2R R72, SRZ ;  /* 0x0000000000487805 */ /* 0x000fce000001ff00 */
.L_x_0:
[----:B------:R-:W1:Y:S01]  /*1e50*/  SHFL.IDX PT, R114, R158, RZ, 0x1f ;  /* 0x00001fff9e727589 */ /* 0x000e6200000e0000 */
[----:B------:R-:W-:Y:S01]  /*1e60*/  UIADD3 UR11, UR11, 0x1, URZ ;  /* 0x000000010b0b7890 */ /* 0x000fe2000fffe03f */
[----:B------:R-:W-:-:S04]  /*1e70*/  DEPBAR.LE SB0, 0x4 ;  /* 0x000081000000791a */ /* 0x000fc80000000000 */
[----:B------:R-:W-:Y:S01]  /*1e80*/  UISETP.GE.AND UP0, UPT, UR11, 0x4, UPT ;  /* 0x000000040b00788c */ /* 0x000fe2000bf06270 */
[----:B------:R-:W-:Y:S01]  /*1e90*/  BAR.SYNC.DEFER_BLOCKING 0x0 ;  /* 0x0000000000007b1d */ /* 0x000fe20000010000 */
[----:B------:R-:W-:Y:S01]  /*1ea0*/  UIADD3 UR12, UR12, 0x1, URZ ;  /* 0x000000010c0c7890 */ /* 0x000fe2000fffe03f */
[----:B------:R-:W-:Y:S01]  /*1eb0*/  IADD3 R118, P1, R102, UR6, RZ ;  /* 0x0000000666767c10 */ /* 0x000fe2000ff3e0ff */
[----:B------:R-:W-:Y:S01]  /*1ec0*/  USEL UR11, UR11, URZ, !UP0 ;  /* 0x0000003f0b0b7287 */ /* 0x000fe2000c000000 */
[----:B------:R-:W-:Y:S02]  /*1ed0*/  VIADD R160, R160, 0x80 ;  /* 0x00000080a0a07836 */ /* 0x000fe40000000000 */
[----:B------:R-:W-:Y:S01]  /*1ee0*/  UMOV UR19, 0x40000040 ;  /* 0x4000004000137882 */ /* 0x000fe20000000000 */
[----:B------:R-:W-:Y:S01]  /*1ef0*/  ULEA UR4, UR11, UR10, 0xe ;  /* 0x0000000a0b047291 */ /* 0x000fe2000f8e703f */
[----:B------:R-:W-:Y:S02]  /*1f00*/  IADD3.X R119, R104, UR7, RZ, P1, !PT ;  /* 0x0000000768777c10 */ /* 0x000fe40008ffe4ff */
[----:B------:R-:W-:Y:S01]  /*1f10*/  IADD3 R120, P1, R103, UR6, RZ ;  /* 0x0000000667787c10 */ /* 0x000fe2000ff3e0ff */
[----:B------:R-:W-:Y:S01]  /*1f20*/  USHF.R.U32.HI UR8, URZ, 0x4, UR4 ;  /* 0x000000043f087899 */ /* 0x000fe20008011604 */
[----:B------:R-:W-:Y:S01]  /*1f30*/  ISETP.GE.U32.AND P0, PT, R160, 0xa80, PT ;  /* 0x00000a80a000780c */ /* 0x000fe20003f06070 */
[----:B------:R-:W-:Y:S01]  /*1f40*/  ULEA UR4, UR11, UR13, 0xf ;  /* 0x0000000d0b047291 */ /* 0x000fe2000f8e783f */
[----:B------:R-:W-:Y:S01]  /*1f50*/  IADD3.X R121, R106, UR7, RZ, P1, !PT ;  /* 0x000000076a797c10 */ /* 0x000fe20008ffe4ff */
[----:B------:R-:W-:Y:S01]  /*1f60*/  ULOP3.LUT UR8, UR8, 0x3fff, URZ, 0xc0, !UPT ;  /* 0x00003fff08087892 */ /* 0x000fe2000f8ec03f */
[----:B------:R-:W-:Y:S01]  /*1f70*/  IADD3 R116, P1, R105, UR6, RZ ;  /* 0x0000000669747c10 */ /* 0x000fe2000ff3e0ff */
[----:B------:R-:W-:Y:S01]  /*1f80*/  USHF.R.U32.HI UR4, URZ, 0x4, UR4 ;  /* 0x000000043f047899 */ /* 0x000fe20008011604 */
[----:B-1----:R-:W-:-:S02]  /*1f90*/  R2UR UR5, R114 ;  /* 0x00000000720572ca */ /* 0x002fc400000e0000 */
[----:B------:R-:W-:Y:S01]  /*1fa0*/  IADD3.X R117, R108, UR7, RZ, P1, !PT ;  /* 0x000000076c757c10 */ /* 0x000fe20008ffe4ff */
[----:B------:R-:W-:Y:S01]  /*1fb0*/  ULOP3.LUT UR4, UR4, 0x3fff, URZ, 0xc0, !UPT ;  /* 0x00003fff04047892 */ /* 0x000fe2000f8ec03f */
[----:B------:R-:W-:Y:S01]  /*1fc0*/  IADD3 R114, P1, R107, UR6, RZ ;  /* 0x000000066b727c10 */ /* 0x000fe2000ff3e0ff */
[----:B------:R-:W-:Y:S02]  /*1fd0*/  WARPGROUP.ARRIVE ;  /* 0x00000000000079c5 */ /* 0x000fe40000000000 */
[----:B------:R-:W-:Y:S01]  /*1fe0*/  ULOP3.LUT UR18, UR4, 0x4000000, URZ, 0xfc, !UPT ;  /* 0x0400000004127892 */ /* 0x000fe2000f8efc3f */
[----:B------:R-:W-:-:S05]  /*1ff0*/  IADD3.X R115, R110, UR7, RZ, P1, !PT ;  /* 0x000000076e737c10 */ /* 0x000fca0008ffe4ff */
[----:B------:R-:W-:-:S04]  /*2000*/  USHF.L.U32 UR5, UR5, 0x7, URZ ;  /* 0x0000000705057899 */ /* 0x000fc8000800063f */
[----:B------:R-:W-:-:S04]  /*2010*/  ULOP3.LUT UR5, UR5, 0x180, URZ, 0xc0, !UPT ;  /* 0x0000018005057892 */ /* 0x000fc8000f8ec03f */
[----:B------:R-:W-:-:S03]  /*2020*/  UIADD3 UR8, UP0, UR5, UR8, URZ ;  /* 0x0000000805087290 */ /* 0x000fc6000ff1e03f */
[----:B------:R-:W-:Y:S01]  /*2030*/  UMOV UR5, URZ ;  /* 0x0000003f00057c82 */ /* 0x000fe20008000000 */
[----:B------:R-:W-:Y:S02]  /*2040*/  UIADD3.X UR9, URZ, URZ, URZ, UP0, !UPT ;  /* 0x0000003f3f097290 */ /* 0x000fe400087fe43f */
[----:B------:R-:W-:Y:S02]  /*2050*/  ULOP3.LUT UR16, UR8, 0x2000000, URZ, 0xfc, !UPT ;  /* 0x0200000008107892 */ /* 0x000fe4000f8efc3f */
[----:B------:R-:W-:Y:S02]  /*2060*/  ULOP3.LUT UR17, UR9, 0x40000040, URZ, 0xfc, !UPT ;  /* 0x4000004009117892 */ /* 0x000fe4000f8efc3f */
[----:B------:R-:W-:-:S04]  /*2070*/  UISETP.GE.AND UP0, UPT, UR12, 0x4, UPT ;  /* 0x000000040c00788c */ /* 0x000fc8000bf06270 */
[----:B------:R-:W-:-:S03]  /*2080*/  USEL UR12, UR12, URZ, !UP0 ;  /* 0x0000003f0c0c7287 */ /* 0x000fc6000c000000 */
[----:B------:R-:W-:Y:S01]  /*2090*/  HGMMA.64x128x16.F32.BF16 R24, gdesc[UR16], R24 ;  /* 0x01e00000101879f0 */ /* 0x000fe20008701818 */
[----:B------:R-:W-:Y:S01]  /*20a0*/  UMOV UR16, 0x2000002 ;  /* 0x0200000200107882 */ /* 0x000fe20000000000 */
[----:B------:R-:W-:Y:S01]  /*20b0*/  UMOV UR17, 0x40000040 ;  /* 0x4000004000117882 */ /* 0x000fe20000000000 */
[----:B------:R-:W-:Y:S01]  /*20c0*/  UMOV UR18, 0x4000002 ;  /* 0x0400000200127882 */ /* 0x000fe20000000000 */
[----:B------:R-:W-:Y:S01]  /*20d0*/  UMOV UR19, 0x40000040 ;  /* 0x4000004000137882 */ /* 0x000fe20000000000 */
[----:B------:R-:W-:Y:S02]  /*20e0*/  UIADD3.64 UR16, UR8, UR16, URZ ;  /* 0x0000001008107297 */ /* 0x000fe4000fffe03f */
[----:B------:R-:W-:-:S09]  /*20f0*/  UIADD3.64 UR18, UR4, UR18, URZ ;  /* 0x0000001204127297 */ /* 0x000fd2000fffe03f */
        /* <DEDUP_REMOVED lines=41> */
[----:B------:R-:W-:Y:S02]  /*2390*/  UIADD3.64 UR18, UR4, UR18, URZ ;  /* 0x0000001204127297 */ /* 0x000fe4000fffe03f */
[----:B------:R-:W-:-:S06]  /*23a0*/  ULEA UR4, UR12, UR10, 0xe ;  /* 0x0000000a0c047291 */ /* 0x000fcc000f8e703f */
[----:B------:R-:W-:Y:S02]  /*23b0*/  LEA R161, R11, UR4, 0x1 ;  /* 0x000000040ba17c11 */ /* 0x000fe4000f8e08ff */
[----:B------:R-:W-:Y:S02]  /*23c0*/  LEA R163, R13, UR4, 0x1 ;  /* 0x000000040da37c11 */ /* 0x000fe4000f8e08ff */
[----:B------:R-:W-:Y:S01]  /*23d0*/  LEA R165, R15, UR4, 0x1 ;  /* 0x000000040fa57c11 */ /* 0x000fe2000f8e08ff */
[----:B------:R-:W-:Y:S03]  /*23e0*/  HGMMA.64x128x16.F32.BF16 R24, gdesc[UR16], R24, gsb0 ;  /* 0x01e00000101879f0 */ /* 0x000fe60008001818 */
[----:B------:R-:W-:Y:S02]  /*23f0*/  WARPGROUP.DEPBAR.LE gsb0, 0x1 ;  /* 0x00008000000079c5 */ /* 0x000fe40000010100 */
[----:B------:R-:W-:Y:S06]  /*2400*/  BAR.SYNC.DEFER_BLOCKING 0x0 ;  /* 0x0000000000007b1d */ /* 0x000fec0000010000 */
[----:B------:R-:W-:Y:S01]  /*2410*/  @!PT LDS RZ, [RZ] ;  /* 0x00000000fffff984 */ /* 0x000fe20000000800 */
[----:B------:R-:W-:Y:S01]  /*2420*/  @!PT LDS RZ, [RZ] ;  /* 0x00000000fffff984 */ /* 0x000fe20000000800 */
[----:B------:R-:W-:Y:S01]  /*2430*/  @!PT LDS RZ, [RZ] ;  /* 0x00000000fffff984 */ /* 0x000fe20000000800 */
[----:B------:R1:W-:Y:S04]  /*2440*/  LDGSTS.E.BYPASS.128 [R161], desc[UR14][R118.64], !P0 ;  /* 0x0000000076a17fae */ /* 0x0003e8000c101c4e */
[----:B------:R2:W-:Y:S04]  /*2450*/  LDGSTS.E.BYPASS.128 [R163], desc[UR14][R120.64], !P0 ;  /* 0x0000000078a37fae */ /* 0x0005e8000c101c4e */
[----:B------:R3:W-:Y:S01]  /*2460*/  LDGSTS.E.BYPASS.128 [R165], desc[UR14][R116.64], !P0 ;  /* 0x0000000074a57fae */ /* 0x0007e2000c101c4e */
[----:B-1----:R-:W-:-:S02]  /*2470*/  IADD3 R118, P1, R109, UR6, RZ ;  /* 0x000000066d767c10 */ /* 0x002fc4000ff3e0ff */
[----:B------:R-:W-:Y:S02]  /*2480*/  LEA R161, R17, UR4, 0x1 ;  /* 0x0000000411a17c11 */ /* 0x000fe4000f8e08ff */
[----:B------:R-:W-:Y:S02]  /*2490*/  IADD3.X R119, R112, UR7, RZ, P1, !PT ;  /* 0x0000000770777c10 */ /* 0x000fe40008ffe4ff */
[----:B--2---:R-:W-:Y:S01]  /*24a0*/  IADD3 R120, P1, R111, UR6, RZ ;  /* 0x000000066f787c10 */ /* 0x004fe2000ff3e0ff */
[----:B------:R1:W-:Y:S01]  /*24b0*/  LDGSTS.E.BYPASS.128 [R161], desc[UR14][R114.64], !P0 ;  /* 0x0000000072a17fae */ /* 0x0003e2000c101c4e */
[----:B------:R-:W-:Y:S02]  /*24c0*/  LEA R163, R19, UR4, 0x1 ;  /* 0x0000000413a37c11 */ /* 0x000fe4000f8e08ff */
[----:B------:R-:W-:Y:S02]  /*24d0*/  IADD3.X R121, R122, UR7, RZ, P1, !PT ;  /* 0x000000077a797c10 */ /* 0x000fe40008ffe4ff */
[----:B---3--:R-:W-:Y:S01]  /*24e0*/  IADD3 R116, P1, R113, UR6, RZ ;  /* 0x0000000671747c10 */ /* 0x008fe2000ff3e0ff */
[----:B------:R2:W-:Y:S01]  /*24f0*/  LDGSTS.E.BYPASS.128 [R163], desc[UR14][R118.64], !P0 ;  /* 0x0000000076a37fae */ /* 0x0005e2000c101c4e */
[----:B------:R-:W-:-:S02]  /*2500*/  LEA R165, R22, UR4, 0x1 ;  /* 0x0000000416a57c11 */ /* 0x000fc4000f8e08ff */
[----:B------:R-:W-:Y:S02]  /*2510*/  IADD3.X R117, R124, UR7, RZ, P1, !PT ;  /* 0x000000077c757c10 */ /* 0x000fe40008ffe4ff */
[----:B-1----:R-:W-:Y:S01]  /*2520*/  IADD3 R114, P1, R123, UR6, RZ ;  /* 0x000000067b727c10 */ /* 0x002fe2000ff3e0ff */
[----:B------:R1:W-:Y:S01]  /*2530*/  LDGSTS.E.BYPASS.128 [R165], desc[UR14][R120.64], !P0 ;  /* 0x0000000078a57fae */ /* 0x0003e2000c101c4e */
[----:B------:R-:W-:Y:S02]  /*2540*/  LEA R161, R88, UR4, 0x1 ;  /* 0x0000000458a17c11 */ /* 0x000fe4000f8e08ff */
[----:B------:R-:W-:Y:S02]  /*2550*/  IADD3.X R115, R126, UR7, RZ, P1, !PT ;  /* 0x000000077e737c10 */ /* 0x000fe40008ffe4ff */
[----:B--2---:R-:W-:Y:S01]  /*2560*/  IADD3 R118, P1, R125, UR6, RZ ;  /* 0x000000067d767c10 */ /* 0x004fe2000ff3e0ff */
[----:B------:R2:W-:Y:S01]  /*2570*/  LDGSTS.E.BYPASS.128 [R161], desc[UR14][R116.64], !P0 ;  /* 0x0000000074a17fae */ /* 0x0005e2000c101c4e */
[----:B------:R-:W-:Y:S01]  /*2580*/  LEA R163, R89, UR4, 0x1 ;  /* 0x0000000459a37c11 */ /* 0x000fe2000f8e08ff */
[----:B------:R-:W-:Y:S01]  /*2590*/  ULEA UR4, UR12, UR13, 0xf ;  /* 0x0000000d0c047291 */ /* 0x000fe2000f8e783f */
[----:B------:R-:W-:-:S02]  /*25a0*/  IADD3.X R119, R128, UR7, RZ, P1, !PT ;  /* 0x0000000780777c10 */ /* 0x000fc40008ffe4ff */
[----:B-1----:R-:W-:Y:S01]  /*25b0*/  IADD3 R120, P1, R127, UR6, RZ ;  /* 0x000000067f787c10 */ /* 0x002fe2000ff3e0ff */
[----:B------:R1:W-:Y:S02]  /*25c0*/  LDGSTS.E.BYPASS.128 [R163], desc[UR14][R114.64], !P0 ;  /* 0x0000000072a37fae */ /* 0x0003e4000c101c4e */
[----:B------:R-:W-:Y:S02]  /*25d0*/  LEA R165, R12, UR4, 0x1 ;  /* 0x000000040ca57c11 */ /* 0x000fe4000f8e08ff */
[----:B------:R-:W-:Y:S01]  /*25e0*/  IADD3.X R121, R130, UR7, RZ, P1, !PT ;  /* 0x0000000782797c10 */ /* 0x000fe20008ffe4ff */
[----:B------:R-:W0:Y:S01]  /*25f0*/  LDGDEPBAR ;  /* 0x00000000000079af */ /* 0x000e220000000000 */
[----:B--2---:R-:W-:-:S03]  /*2600*/  LEA R161, R14, UR4, 0x1 ;  /* 0x000000040ea17c11 */ /* 0x004fc6000f8e08ff */
[----:B------:R2:W-:Y:S01]  /*2610*/  LDGSTS.E.BYPASS.128 [R165], desc[UR14][R118.64], !P0 ;  /* 0x0000000076a57fae */ /* 0x0005e2000c101c4e */
[----:B-1----:R-:W-:-:S03]  /*2620*/  IADD3 R114, P1, R129, UR6, RZ ;  /* 0x0000000681727c10 */ /* 0x002fc6000ff3e0ff */
[----:B------:R1:W-:Y:S01]  /*2630*/  LDGSTS.E.BYPASS.128 [R161], desc[UR14][R120.64], !P0 ;  /* 0x0000000078a17fae */ /* 0x0003e2000c101c4e */
[----:B------:R-:W-:Y:S02]  /*2640*/  LEA R163, R16, UR4, 0x1 ;  /* 0x0000000410a37c11 */ /* 0x000fe4000f8e08ff */
[----:B------:R-:W-:Y:S02]  /*2650*/  IADD3.X R115, R132, UR7, RZ, P1, !PT ;  /* 0x0000000784737c10 */ /* 0x000fe40008ffe4ff */
[----:B------:R-:W-:Y:S02]  /*2660*/  IADD3 R116, P1, R131, UR6, RZ ;  /* 0x0000000683747c10 */ /* 0x000fe4000ff3e0ff */
[----:B--2---:R-:W-:Y:S01]  /*2670*/  LEA R165, R18, UR4, 0x1 ;  /* 0x0000000412a57c11 */ /* 0x004fe2000f8e08ff */
[----:B------:R2:W-:Y:S01]  /*2680*/  LDGSTS.E.BYPASS.128 [R163], desc[UR14][R114.64], !P0 ;  /* 0x0000000072a37fae */ /* 0x0005e2000c101c4e */
[----:B------:R-:W-:Y:S02]  /*2690*/  IADD3.X R117, R134, UR7, RZ, P1, !PT ;  /* 0x0000000786757c10 */ /* 0x000fe40008ffe4ff */
[----:B------:R-:W-:-:S02]  /*26a0*/  IADD3 R118, P1, R133, UR6, RZ ;  /* 0x0000000685767c10 */ /* 0x000fc4000ff3e0ff */
[----:B-1----:R-:W-:Y:S01]  /*26b0*/  LEA R161, R20, UR4, 0x1 ;  /* 0x0000000414a17c11 */ /* 0x002fe2000f8e08ff */
[----:B------:R1:W-:Y:S01]  /*26c0*/  LDGSTS.E.BYPASS.128 [R165], desc[UR14][R116.64], !P0 ;  /* 0x0000000074a57fae */ /* 0x0003e2000c101c4e */
[----:B------:R-:W-:Y:S02]  /*26d0*/  IADD3.X R119, R136, UR7, RZ, P1, !PT ;  /* 0x0000000788777c10 */ /* 0x000fe40008ffe4ff */
[----:B------:R-:W-:-:S03]  /*26e0*/  IADD3 R120, P1, R135, UR6, RZ ;  /* 0x0000000687787c10 */ /* 0x000fc6000ff3e0ff */
[----:B------:R3:W-:Y:S01]  /*26f0*/  LDGSTS.E.BYPASS.128 [R161], desc[UR14][R118.64], !P0 ;  /* 0x0000000076a17fae */ /* 0x0007e2000c101c4e */
[----:B------:R-:W-:Y:S02]  /*2700*/  IADD3.X R121, R138, UR7, RZ, P1, !PT ;  /* 0x000000078a797c10 */ /* 0x000fe40008ffe4ff */
[----:B--2---:R-:W-:Y:S02]  /*2710*/  IADD3 R114, P1, R137, UR6, RZ ;  /* 0x0000000689727c10 */ /* 0x004fe4000ff3e0ff */
[----:B------:R-:W-:Y:S02]  /*2720*/  LEA R163, R23, UR4, 0x1 ;  /* 0x0000000417a37c11 */ /* 0x000fe4000f8e08ff */
[----:B------:R-:W-:Y:S02]  /*2730*/  IADD3.X R115, R140, UR7, RZ, P1, !PT ;  /* 0x000000078c737c10 */ /* 0x000fe40008ffe4ff */
[----:B-1----:R-:W-:Y:S01]  /*2740*/  IADD3 R116, P1, R139, UR6, RZ ;  /* 0x000000068b747c10 */ /* 0x002fe2000ff3e0ff */
[----:B------:R1:W-:Y:S01]  /*2750*/  LDGSTS.E.BYPASS.128 [R163], desc[UR14][R120.64], !P0 ;  /* 0x0000000078a37fae */ /* 0x0003e2000c101c4e */
[----:B------:R-:W-:-:S02]  /*2760*/  LEA R165, R90, UR4, 0x1 ;  /* 0x000000045aa57c11 */ /* 0x000fc4000f8e08ff */
[----:B------:R-:W-:Y:S02]  /*2770*/  IADD3.X R117, R142, UR7, RZ, P1, !PT ;  /* 0x000000078e757c10 */ /* 0x000fe40008ffe4ff */
[----:B---3--:R-:W-:Y:S01]  /*2780*/  IADD3 R118, P1, R141, UR6, RZ ;  /* 0x000000068d767c10 */ /* 0x008fe2000ff3e0ff */
[----:B------:R2:W-:Y:S01]  /*2790*/  LDGSTS.E.BYPASS.128 [R165], desc[UR14][R114.64], !P0 ;  /* 0x0000000072a57fae */ /* 0x0005e2000c101c4e */
[----:B------:R-:W-:Y:S02]  /*27a0*/  LEA R161, R91, UR4, 0x1 ;  /* 0x000000045ba17c11 */ /* 0x000fe4000f8e08ff */
[----:B------:R-:W-:Y:S02]  /*27b0*/  IADD3.X R119, R144, UR7, RZ, P1, !PT ;  /* 0x0000000790777c10 */ /* 0x000fe40008ffe4ff */
[----:B-1----:R-:W-:Y:S01]  /*27c0*/  IADD3 R120, P1, R143, UR6, RZ ;  /* 0x000000068f787c10 */ /* 0x002fe2000ff3e0ff */
[----:B------:R1:W-:Y:S01]  /*27d0*/  LDGSTS.E.BYPASS.128 [R161], desc[UR14][R116.64], !P0 ;  /* 0x0000000074a17fae */ /* 0x0003e2000c101c4e */
[----:B------:R-:W-:-:S02]  /*27e0*/  LEA R163, R4, UR4, 0x1 ;  /* 0x0000000404a37c11 */ /* 0x000fc4000f8e08ff */
[----:B------:R-:W-:Y:S02]  /*27f0*/  IADD3.X R121, R146, UR7, RZ, P1, !PT ;  /* 0x0000000792797c10 */ /* 0x000fe40008ffe4ff */
[----:B--2---:R-:W-:Y:S01]  /*2800*/  IADD3 R114, P1, R145, UR6, RZ ;  /* 0x0000000691727c10 */ /* 0x004fe2000ff3e0ff */
        /* <DEDUP_REMOVED lines=21> */
[----:B------:R-:W-:Y:S01]  /*2960*/  LEA R163, R10, UR4, 0x1 ;  /* 0x000000040aa37c11 */ /* 0x000fe2000f8e08ff */
[----:B------:R-:W-:Y:S01]  /*2970*/  UIADD3 UR6, UP0, UR6, 0x100, URZ ;  /* 0x0000010006067890 */ /* 0x000fe2000ff1e03f */
[----:B------:R-:W-:-:S02]  /*2980*/  IADD3.X R117, R157, UR7, RZ, P1, !PT ;  /* 0x000000079d757c10 */ /* 0x000fc40008ffe4ff */
[----:B--2---:R-:W-:Y:S01]  /*2990*/  LEA R119, R92, UR4, 0x1 ;  /* 0x000000045c777c11 */ /* 0x004fe2000f8e08ff */
[----:B------:R1:W-:Y:S01]  /*29a0*/  LDGSTS.E.BYPASS.128 [R163], desc[UR14][R114.64], !P0 ;  /* 0x0000000072a37fae */ /* 0x0003e2000c101c4e */
[----:B------:R-:W-:-:S03]  /*29b0*/  UIADD3.X UR7, URZ, UR7, URZ, UP0, !UPT ;  /* 0x000000073f077290 */ /* 0x000fc600087fe43f */
[----:B------:R1:W-:Y:S01]  /*29c0*/  LDGSTS.E.BYPASS.128 [R119], desc[UR14][R116.64], !P0 ;  /* 0x0000000074777fae */ /* 0x0003e2000c101c4e */
[----:B------:R-:W-:-:S03]  /*29d0*/  ISETP.GE.U32.AND P0, PT, R160, 0xb80, PT ;  /* 0x00000b80a000780c */ /* 0x000fc60003f06070 */
[----:B------:R-:W0:Y:S10]  /*29e0*/  LDGDEPBAR ;  /* 0x00000000000079af */ /* 0x000e340000000000 */
[----:B-1----:R-:W-:Y:S05]  /*29f0*/  @!P0 BRA `(.L_x_0) ;  /* 0xfffffff400148947 */ /* 0x002fea000383ffff */
[----:B------:R-:W-:Y:S02]  /*2a00*/  WARPGROUP.DEPBAR.LE gsb0, 0x0 ;  /* 0x00008000000079c5 */ /* 0x000fe40000010000 */
[----:B------:R-:W-:-:S04]  /*2a10*/  DEPBAR.LE SB0, 0x0 ;  /* 0x000080000000791a */ /* 0x000fc80000000000 */
[----:B------:R-:W-:Y:S02]  /*2a20*/  SHF.R.U32.HI R5, RZ, 0x1, R0 ;  /* 0x00000001ff057819 */ /* 0x000fe40000011600 */
[----:B------:R-:W-:Y:S02]  /*2a30*/  LOP3.LUT R4, R0, 0xf, RZ, 0xc0, !PT ;  /* 0x0000000f00047812 */ /* 0x000fe400078ec0ff */
[----:B------:R-:W-:Y:S02]  /*2a40*/  LOP3.LUT R5, R5, 0x8, RZ, 0xc0, !PT ;  /* 0x0000000805057812 */ /* 0x000fe400078ec0ff */
[----:B------:R-:W-:Y:S02]  /*2a50*/  LOP3.LUT R0, R159, 0x3, RZ, 0xc0, !PT ;  /* 0x000000039f007812 */ /* 0x000fe400078ec0ff */
[----:B------:R-:W-:Y:S01]  /*2a60*/  LOP3.LUT R3, R3, 0x1, RZ, 0xc0, !PT ;  /* 0x0000000103037812 */ /* 0x000fe200078ec0ff */
[----:B------:R-:W-:Y:S01]  /*2a70*/  IMAD R5, R4, 0x88, R5 ;  /* 0x0000008804057824 */ /* 0x000fe200078e0205 */
[----:B------:R-:W-:-:S02]  /*2a80*/  F2FP.BF16.F32.PACK_AB R24, R25, R24 ;  /* 0x000000181918723e */ /* 0x000fc400000010ff */
[----:B------:R-:W-:Y:S01]  /*2a90*/  F2FP.BF16.F32.PACK_AB R25, R27, R26 ;  /* 0x0000001a1b19723e */ /* 0x000fe200000010ff */
[C---:B------:R-:W-:Y:S01]  /*2aa0*/  IMAD R5, R0.reuse, 0x880, R5 ;  /* 0x0000088000057824 */ /* 0x040fe200078e0205 */
[----:B------:R-:W-:Y:S01]  /*2ab0*/  F2FP.BF16.F32.PACK_AB R32, R33, R32 ;  /* 0x000000202120723e */ /* 0x000fe200000010ff */
[----:B------:R-:W-:Y:S01]  /*2ac0*/  IMAD R4, R0, 0x2, R3 ;  /* 0x0000000200047824 */ /* 0x000fe200078e0203 */
[----:B------:R-:W-:Y:S02]  /*2ad0*/  F2FP.BF16.F32.PACK_AB R26, R29, R28 ;  /* 0x0000001c1d1a723e */ /* 0x000fe400000010ff */
[----:B------:R-:W-:Y:S01]  /*2ae0*/  F2FP.BF16.F32.PACK_AB R27, R31, R30 ;  /* 0x0000001e1f1b723e */ /* 0x000fe200000010ff */
[----:B------:R-:W-:Y:S01]  /*2af0*/  IMAD R4, R4, 0x88, R101 ;  /* 0x0000008804047824 */ /* 0x000fe200078e0265 */
[----:B------:R-:W-:Y:S02]  /*2b00*/  F2FP.BF16.F32.PACK_AB R33, R35, R34 ;  /* 0x000000222321723e */ /* 0x000fe400000010ff */
[----:B------:R-:W-:-:S02]  /*2b10*/  F2FP.BF16.F32.PACK_AB R40, R41, R40 ;  /* 0x000000282928723e */ /* 0x000fc400000010ff */
[----:B------:R-:W-:Y:S01]  /*2b20*/  LEA R0, R5, UR10, 0x1 ;  /* 0x0000000a05007c11 */ /* 0x000fe2000f8e08ff */
[----:B------:R-:W-:Y:S01]  /*2b30*/  BAR.SYNC.DEFER_BLOCKING 0x0 ;  /* 0x0000000000007b1d */ /* 0x000fe20000010000 */
[----:B------:R-:W-:Y:S02]  /*2b40*/  F2FP.BF16.F32.PACK_AB R34, R37, R36 ;  /* 0x000000242522723e */ /* 0x000fe400000010ff */
[----:B------:R-:W-:Y:S02]  /*2b50*/  F2FP.BF16.F32.PACK_AB R35, R39, R38 ;  /* 0x000000262723723e */ /* 0x000fe400000010ff */
[----:B------:R-:W-:Y:S02]  /*2b60*/  F2FP.BF16.F32.PACK_AB R41, R43, R42 ;  /* 0x0000002a2b29723e */ /* 0x000fe400000010ff */
[----:B------:R-:W-:Y:S02]  /*2b70*/  F2FP.BF16.F32.PACK_AB R48, R49, R48 ;  /* 0x000000303130723e */ /* 0x000fe400000010ff */
[----:B------:R-:W-:-:S02]  /*2b80*/  F2FP.BF16.F32.PACK_AB R42, R45, R44 ;  /* 0x0000002c2d2a723e */ /* 0x000fc400000010ff */
[----:B------:R-:W-:Y:S02]  /*2b90*/  F2FP.BF16.F32.PACK_AB R43, R47, R46 ;  /* 0x0000002e2f2b723e */ /* 0x000fe400000010ff */
[----:B------:R-:W-:Y:S02]  /*2ba0*/  F2FP.BF16.F32.PACK_AB R49, R51, R50 ;  /* 0x000000323331723e */ /* 0x000fe400000010ff */
[----:B------:R-:W-:Y:S02]  /*2bb0*/  F2FP.BF16.F32.PACK_AB R56, R57, R56 ;  /* 0x000000383938723e */ /* 0x000fe400000010ff */
[----:B------:R-:W-:Y:S02]  /*2bc0*/  F2FP.BF16.F32.PACK_AB R50, R53, R52 ;  /* 0x000000343532723e */ /* 0x000fe400000010ff */
[----:B------:R-:W-:Y:S02]  /*2bd0*/  F2FP.BF16.F32.PACK_AB R51, R55, R54 ;  /* 0x000000363733723e */ /* 0x000fe400000010ff */
[----:B------:R-:W-:-:S02]  /*2be0*/  F2FP.BF16.F32.PACK_AB R57, R59, R58 ;  /* 0x0000003a3b39723e */ /* 0x000fc400000010ff */
[----:B------:R-:W-:Y:S01]  /*2bf0*/  F2FP.BF16.F32.PACK_AB R64, R65, R64 ;  /* 0x000000404140723e */ /* 0x000fe200000010ff */
[----:B------:R-:W-:Y:S01]  /*2c00*/  STSM.16.M88.4 [R0], R24 ;  /* 0x0000001800007844 */ /* 0x000fe20000000200 */
[----:B------:R-:W-:Y:S02]  /*2c10*/  F2FP.BF16.F32.PACK_AB R58, R61, R60 ;  /* 0x0000003c3d3a723e */ /* 0x000fe400000010ff */
[----:B------:R-:W-:Y:S01]  /*2c20*/  F2FP.BF16.F32.PACK_AB R59, R63, R62 ;  /* 0x0000003e3f3b723e */ /* 0x000fe200000010ff */
[----:B------:R-:W-:Y:S01]  /*2c30*/  STSM.16.M88.4 [R0+0x20], R32 ;  /* 0x0000202000007844 */ /* 0x000fe20000000200 */
[----:B------:R-:W-:Y:S02]  /*2c40*/  F2FP.BF16.F32.PACK_AB R65, R67, R66 ;  /* 0x000000424341723e */ /* 0x000fe400000010ff */
[----:B------:R-:W-:Y:S01]  /*2c50*/  F2FP.BF16.F32.PACK_AB R72, R73, R72 ;  /* 0x000000484948723e */ /* 0x000fe200000010ff */
[----:B------:R-:W-:Y:S01]  /*2c60*/  STSM.16.M88.4 [R0+0x40], R40 ;  /* 0x0000402800007844 */ /* 0x000fe20000000200 */
[----:B------:R-:W-:-:S02]  /*2c70*/  F2FP.BF16.F32.PACK_AB R66, R69, R68 ;  /* 0x000000444542723e */ /* 0x000fc400000010ff */
[----:B------:R-:W-:Y:S01]  /*2c80*/  F2FP.BF16.F32.PACK_AB R67, R71, R70 ;  /* 0x000000464743723e */ /* 0x000fe200000010ff */
[----:B------:R-:W-:Y:S01]  /*2c90*/  STSM.16.M88.4 [R0+0x60], R48 ;  /* 0x0000603000007844 */ /* 0x000fe20000000200 */
        /* <DEDUP_REMOVED lines=10> */
[----:B------:R-:W-:Y:S02]  /*2d40*/  LEA R14, R4, UR10, 0x1 ;  /* 0x0000000a040e7c11 */ /* 0x000fe4000f8e08ff */
[----:B------:R-:W1:Y:S01]  /*2d50*/  LDC.64 R4, c[0x0][0x220] ;  /* 0x00008800ff047b82 */ /* 0x000e620000000a00 */
[----:B------:R-:W-:Y:S01]  /*2d60*/  STSM.16.M88.4 [R0+0xe0], R80 ;  /* 0x0000e05000007844 */ /* 0x000fe20000000200 */
[----:B------:R-:W-:-:S06]  /*2d70*/  LOP3.LUT R21, R21, 0x78, R2, 0xf8, !PT ;  /* 0x0000007815157812 */ /* 0x000fcc00078ef802 */
[----:B------:R-:W-:Y:S01]  /*2d80*/  BAR.SYNC.DEFER_BLOCKING 0x0 ;  /* 0x0000000000007b1d */ /* 0x000fe20000010000 */
[----:B------:R-:W-:Y:S01]  /*2d90*/  ISETP.GE.AND P0, PT, R21, 0x3000, PT ;  /* 0x000030001500780c */ /* 0x000fe20003f06270 */
[C-C-:B------:R-:W-:Y:S02]  /*2da0*/  IMAD R3, R93.reuse, 0x3000, R21.reuse ;  /* 0x000030005d037824 */ /* 0x140fe400078e0215 */
[--C-:B------:R-:W-:Y:S01]  /*2db0*/  IMAD R7, R94, 0x3000, R21.reuse ;  /* 0x000030005e077824 */ /* 0x100fe200078e0215 */
[----:B------:R-:W-:Y:S01]  /*2dc0*/  ISETP.LT.AND P1, PT, R93, 0x1000, !P0 ;  /* 0x000010005d00780c */ /* 0x000fe20004721270 */
[--C-:B------:R-:W-:Y:S01]  /*2dd0*/  IMAD R9, R96, 0x3000, R21.reuse ;  /* 0x0000300060097824 */ /* 0x100fe200078e0215 */
[----:B------:R-:W-:Y:S01]  /*2de0*/  ISETP.LT.AND P2, PT, R94, 0x1000, !P0 ;  /* 0x000010005e00780c */ /* 0x000fe20004741270 */
[--C-:B------:R-:W-:Y:S01]  /*2df0*/  IMAD R11, R98, 0x3000, R21.reuse ;  /* 0x00003000620b7824 */ /* 0x100fe200078e0215 */
[C---:B------:R-:W-:Y:S01]  /*2e00*/  ISETP.LT.AND P5, PT, R95.reuse, 0x1000, !P0 ;  /* 0x000010005f00780c */ /* 0x040fe200047a1270 */
[--C-:B------:R-:W-:Y:S01]  /*2e10*/  IMAD R95, R95, 0x3000, R21.reuse ;  /* 0x000030005f5f7824 */ /* 0x100fe200078e0215 */
[----:B------:R-:W-:Y:S01]  /*2e20*/  ISETP.LT.AND P4, PT, R96, 0x1000, !P0 ;  /* 0x000010006000780c */ /* 0x000fe20004781270 */
[--C-:B------:R-:W-:Y:S01]  /*2e30*/  IMAD R13, R99, 0x3000, R21.reuse ;  /* 0x00003000630d7824 */ /* 0x100fe200078e0215 */
[C---:B------:R-:W-:Y:S01]  /*2e40*/  ISETP.LT.AND P3, PT, R97.reuse, 0x1000, !P0 ;  /* 0x000010006100780c */ /* 0x040fe20004761270 */
[----:B------:R-:W-:-:S02]  /*2e50*/  IMAD R97, R97, 0x3000, R21 ;  /* 0x0000300061617824 */ /* 0x000fc400078e0215 */
[----:B-1----:R-:W-:-:S04]  /*2e60*/  IMAD.WIDE R2, R3, 0x2, R4 ;  /* 0x0000000203027825 */ /* 0x002fc800078e0204 */
[--C-:B------:R-:W-:Y:S01]  /*2e70*/  IMAD.WIDE R6, R7, 0x2, R4.reuse ;  /* 0x0000000207067825 */ /* 0x100fe200078e0204 */
[----:B------:R-:W1:Y:S03]  /*2e80*/  LDS.128 R16, [R14] ;  /* 0x000000000e107984 */ /* 0x000e660000000c00 */
[--C-:B------:R-:W-:Y:S01]  /*2e90*/  IMAD.WIDE R10, R11, 0x2, R4.reuse ;  /* 0x000000020b0a7825 */ /* 0x100fe200078e0204 */
[----:B------:R-:W2:Y:S03]  /*2ea0*/  LDS.128 R24, [R14+0x880] ;  /* 0x000880000e187984 */ /* 0x000ea60000000c00 */
[----:B------:R-:W-:Y:S01]  /*2eb0*/  IMAD.WIDE R12, R13, 0x2, R4 ;  /* 0x000000020d0c7825 */ /* 0x000fe200078e0204 */
[----:B------:R-:W3:Y:S04]  /*2ec0*/  LDS.128 R28, [R14+0x1100] ;  /* 0x001100000e1c7984 */ /* 0x000ee80000000c00 */
[----:B------:R-:W4:Y:S04]  /*2ed0*/  LDS.128 R32, [R14+0x1980] ;  /* 0x001980000e207984 */ /* 0x000f280000000c00 */
[----:B------:R-:W5:Y:S04]  /*2ee0*/  LDS.128 R36, [R14+0x2200] ;  /* 0x002200000e247984 */ /* 0x000f680000000c00 */
[----:B------:R-:W3:Y:S04]  /*2ef0*/  LDS.128 R40, [R14+0x2a80] ;  /* 0x002a80000e287984 */ /* 0x000ee80000000c00 */
[----:B------:R-:W4:Y:S04]  /*2f00*/  LDS.128 R44, [R14+0x3300] ;  /* 0x003300000e2c7984 */ /* 0x000f280000000c00 */
[----:B-1----:R1:W-:Y:S01]  /*2f10*/  @P1 STG.E.128 desc[UR14][R2.64], R16 ;  /* 0x0000001002001986 */ /* 0x0023e2000c101d0e */
[----:B------:R-:W-:-:S03]  /*2f20*/  ISETP.LT.AND P1, PT, R99, 0x1000, !P0 ;  /* 0x000010006300780c */ /* 0x000fc60004721270 */
[----:B--2---:R2:W-:Y:S01]  /*2f30*/  @P2 STG.E.128 desc[UR14][R6.64], R24 ;  /* 0x0000001806002986 */ /* 0x0045e2000c101d0e */
[----:B------:R-:W-:Y:S02]  /*2f40*/  ISETP.LT.AND P2, PT, R98, 0x1000, !P0 ;  /* 0x000010006200780c */ /* 0x000fe40004741270 */
[----:B------:R-:W-:Y:S01]  /*2f50*/  ISETP.LT.AND P0, PT, R100, 0x1000, !P0 ;  /* 0x000010006400780c */ /* 0x000fe20004701270 */
[----:B-1----:R-:W-:-:S04]  /*2f60*/  IMAD.WIDE R2, R95, 0x2, R4 ;  /* 0x000000025f027825 */ /* 0x002fc800078e0204 */
[--C-:B--2---:R-:W-:Y:S01]  /*2f70*/  IMAD.WIDE R6, R9, 0x2, R4.reuse ;  /* 0x0000000209067825 */ /* 0x104fe200078e0204 */
[----:B---3--:R1:W-:Y:S03]  /*2f80*/  @P5 STG.E.128 desc[UR14][R2.64], R28 ;  /* 0x0000001c02005986 */ /* 0x0083e6000c101d0e */
[----:B------:R-:W-:Y:S01]  /*2f90*/  IMAD.WIDE R8, R97, 0x2, R4 ;  /* 0x0000000261087825 */ /* 0x000fe200078e0204 */
[----:B----4-:R1:W-:Y:S04]  /*2fa0*/  @P4 STG.E.128 desc[UR14][R6.64], R32 ;  /* 0x0000002006004986 */ /* 0x0103e8000c101d0e */
[----:B-----5:R1:W-:Y:S04]  /*2fb0*/  @P3 STG.E.128 desc[UR14][R8.64], R36 ;  /* 0x0000002408003986 */ /* 0x0203e8000c101d0e */
[----:B------:R1:W-:Y:S04]  /*2fc0*/  @P2 STG.E.128 desc[UR14][R10.64], R40 ;  /* 0x000000280a002986 */ /* 0x0003e8000c101d0e */
[----:B------:R1:W-:Y:S01]  /*2fd0*/  @P1 STG.E.128 desc[UR14][R12.64], R44 ;  /* 0x0000002c0c001986 */ /* 0x0003e2000c101d0e */
[----:B------:R-:W-:Y:S05]  /*2fe0*/  @!P0 EXIT ;  /* 0x000000000000894d */ /* 0x000fea0003800000 */
[----:B-1----:R-:W1:Y:S01]  /*2ff0*/  LDS.128 R12, [R14+0x3b80] ;  /* 0x003b80000e0c7984 */ /* 0x002e620000000c00 */
[----:B------:R-:W-:-:S04]  /*3000*/  IMAD R21, R100, 0x3000, R21 ;  /* 0x0000300064157824 */ /* 0x000fc800078e0215 */
[----:B------:R-:W-:-:S05]  /*3010*/  IMAD.WIDE R4, R21, 0x2, R4 ;  /* 0x0000000215047825 */ /* 0x000fca00078e0204 */
[----:B-1----:R-:W-:Y:S01]  /*3020*/  STG.E.128 desc[UR14][R4.64], R12 ;  /* 0x0000000c04007986 */ /* 0x002fe2000c101d0e */
[----:B------:R-:W-:Y:S05]  /*3030*/  EXIT ;  /* 0x000000000000794d */ /* 0x000fea0003800000 */
.L_x_1:
[----:B------:R-:W-:-:S00]  /*3040*/  BRA `(.L_x_1) ;  /* 0xfffffffc00fc7947 */ /* 0x000fc0000383ffff */
[----:B------:R-:W-:-:S00]  /*3050*/  NOP ;  /* 0x0000000000007918 */ /* 0x000fc00000000000 */
        /* <DEDUP_REMOVED lines=10> */
.L_x_2:


//--------------------- .nv.shared.triton_mm      --------------------------
	.section	.nv.shared.triton_mm,"aw",@nobits
	.sectionflags	@""
	.align	16
	.zero		1024


//--------------------- .nv.constant0.triton_mm   --------------------------
	.section	.nv.constant0.triton_mm,"a",@progbits
	.sectionflags	@""
	.align	4
.nv.constant0.triton_mm:
	.zero		552
